	.target	sm_90a

	.elftype	@"ET_EXEC"


//--------------------- .note.nv.tkinfo           --------------------------
	.section	.note.nv.tkinfo,"",@"SHT_NOTE"
	.sectionflags	@"SHF_NOTE_NV_TKINFO"
	.tkinfo
        /*0018*/ 	.word	0x00000002
        /*0030*/ 	.string	""
        /*0030*/ 	.string	"ptxas"
        /*0030*/ 	.string	"Cuda compilation tools, release 13.0, V13.0.88"
        /*0030*/ 	.string	"Build cuda_13.0.r13.0/compiler.36424714_0"
        /*0030*/ 	.string	"-arch sm_90a -m 64 "



//--------------------- .note.nv.cuinfo           --------------------------
	.section	.note.nv.cuinfo,"",@"SHT_NOTE"
	.sectionflags	@"SHF_NOTE_NV_CUINFO"
        /*0018*/ 	.short	0x0002
        /*001a*/ 	.short	0x005a
        /*001c*/ 	.short	0x0082
	.zero		2


//--------------------- .nv.info                  --------------------------
	.section	.nv.info,"",@"SHT_CUDA_INFO"
	.align	4


	//----- nvinfo : EIATTR_REGCOUNT
	.align		4
        /*0000*/ 	.byte	0x04, 0x2f
        /*0002*/ 	.short	(.L_12 - .L_11)
	.align		4
.L_11:
        /*0004*/ 	.word	index@(_ZN7cutlass13device_kernelINS_4gemm6kernel13GemmUniversalIN4cute5tupleIJiiiiEEENS1_10collective13CollectiveMmaINS1_37MainloopSm90TmaGmmaWarpSpecializedFP8ILi25ENS5_IJNS4_1CILi2EEENSA_ILi1EEESC_EEENS1_35KernelTmaWarpSpecializedCooperativeEEENS5_IJNSA_ILi128EEENSA_ILi160EEENSA_ILi32EEEEEENS_12float_e4m3_tENS5_IJlSC_lEEESK_SL_NS4_8TiledMMAINS4_8MMA_AtomIJNS4_4SM904GMMA30MMA_64x32x32_F32E4M3E4M3_SS_TNILNSP_7ScaleInE1ELSR_1EEEEEENS4_6LayoutISD_NS5_IJSC_NSA_ILi0EEESV_EEEEENS5_IJNS4_10UnderscoreESY_SY_EEEEENS4_13SM90_TMA_LOADENS4_14ComposedLayoutINS4_7SwizzleILi1ELi4ELi3EEENS4_18smem_ptr_flag_bitsILi8EEENSU_INS5_IJNSA_ILi8EEESI_EEENS5_IJSI_SC_EEEEEEEvNS4_8identityENS4_23SM90_TMA_LOAD_MULTICASTES1B_vS1C_EENS_8epilogue10collective6detail29Sm90TmaWarpSpecializedAdapterINS1G_15DefaultEpilogueISK_SL_SL_NS1F_6thread17LinearCombinationISK_Li1EffLNS1K_9ScaleType4KindE0ELNS_15FloatRoundStyleE2ESK_EENS1_15EpilogueDefaultEEEEEvvEEEEvNT_6ParamsE)
        /*0008*/ 	.word	0x000000a8


	//----- nvinfo : EIATTR_FRAME_SIZE
	.align		4
.L_12:
        /*000c*/ 	.byte	0x04, 0x11
        /*000e*/ 	.short	(.L_14 - .L_13)
	.align		4
.L_13:
        /*0010*/ 	.word	index@(_ZN7cutlass13device_kernelINS_4gemm6kernel13GemmUniversalIN4cute5tupleIJiiiiEEENS1_10collective13CollectiveMmaINS1_37MainloopSm90TmaGmmaWarpSpecializedFP8ILi25ENS5_IJNS4_1CILi2EEENSA_ILi1EEESC_EEENS1_35KernelTmaWarpSpecializedCooperativeEEENS5_IJNSA_ILi128EEENSA_ILi160EEENSA_ILi32EEEEEENS_12float_e4m3_tENS5_IJlSC_lEEESK_SL_NS4_8TiledMMAINS4_8MMA_AtomIJNS4_4SM904GMMA30MMA_64x32x32_F32E4M3E4M3_SS_TNILNSP_7ScaleInE1ELSR_1EEEEEENS4_6LayoutISD_NS5_IJSC_NSA_ILi0EEESV_EEEEENS5_IJNS4_10UnderscoreESY_SY_EEEEENS4_13SM90_TMA_LOADENS4_14ComposedLayoutINS4_7SwizzleILi1ELi4ELi3EEENS4_18smem_ptr_flag_bitsILi8EEENSU_INS5_IJNSA_ILi8EEESI_EEENS5_IJSI_SC_EEEEEEEvNS4_8identityENS4_23SM90_TMA_LOAD_MULTICASTES1B_vS1C_EENS_8epilogue10collective6detail29Sm90TmaWarpSpecializedAdapterINS1G_15DefaultEpilogueISK_SL_SL_NS1F_6thread17LinearCombinationISK_Li1EffLNS1K_9ScaleType4KindE0ELNS_15FloatRoundStyleE2ESK_EENS1_15EpilogueDefaultEEEEEvvEEEEvNT_6ParamsE)
        /*0014*/ 	.word	0x00000000


	//----- nvinfo : EIATTR_MIN_STACK_SIZE
	.align		4
.L_14:
        /*0018*/ 	.byte	0x04, 0x12
        /*001a*/ 	.short	(.L_16 - .L_15)
	.align		4
.L_15:
        /*001c*/ 	.word	index@(_ZN7cutlass13device_kernelINS_4gemm6kernel13GemmUniversalIN4cute5tupleIJiiiiEEENS1_10collective13CollectiveMmaINS1_37MainloopSm90TmaGmmaWarpSpecializedFP8ILi25ENS5_IJNS4_1CILi2EEENSA_ILi1EEESC_EEENS1_35KernelTmaWarpSpecializedCooperativeEEENS5_IJNSA_ILi128EEENSA_ILi160EEENSA_ILi32EEEEEENS_12float_e4m3_tENS5_IJlSC_lEEESK_SL_NS4_8TiledMMAINS4_8MMA_AtomIJNS4_4SM904GMMA30MMA_64x32x32_F32E4M3E4M3_SS_TNILNSP_7ScaleInE1ELSR_1EEEEEENS4_6LayoutISD_NS5_IJSC_NSA_ILi0EEESV_EEEEENS5_IJNS4_10UnderscoreESY_SY_EEEEENS4_13SM90_TMA_LOADENS4_14ComposedLayoutINS4_7SwizzleILi1ELi4ELi3EEENS4_18smem_ptr_flag_bitsILi8EEENSU_INS5_IJNSA_ILi8EEESI_EEENS5_IJSI_SC_EEEEEEEvNS4_8identityENS4_23SM90_TMA_LOAD_MULTICASTES1B_vS1C_EENS_8epilogue10collective6detail29Sm90TmaWarpSpecializedAdapterINS1G_15DefaultEpilogueISK_SL_SL_NS1F_6thread17LinearCombinationISK_Li1EffLNS1K_9ScaleType4KindE0ELNS_15FloatRoundStyleE2ESK_EENS1_15EpilogueDefaultEEEEEvvEEEEvNT_6ParamsE)
        /*0020*/ 	.word	0x00000000
.L_16:


//--------------------- .nv.compat                --------------------------
	.section	.nv.compat,"",@"SHT_CUDA_COMPAT_INFO"
	.align	4
        /*0000*/ 	.byte	0x02, 0x09, 0x01, 0x00, 0x02, 0x02, 0x04, 0x00, 0x02, 0x05, 0x05, 0x00, 0x03, 0x07, 0x01, 0x01
        /*0010*/ 	.byte	0x02, 0x03, 0x01, 0x00, 0x02, 0x06, 0x01, 0x00, 0x04, 0x0b, 0x08, 0x00, 0x00, 0x00, 0x00, 0x00
        /*0020*/ 	.byte	0x00, 0x00, 0x00, 0x00


//--------------------- .nv.info._ZN7cutlass13device_kernelINS_4gemm6kernel13GemmUniversalIN4cute5tupleIJiiiiEEENS1_10collective13CollectiveMmaINS1_37MainloopSm90TmaGmmaWarpSpecializedFP8ILi25ENS5_IJNS4_1CILi2EEENSA_ILi1EEESC_EEENS1_35KernelTmaWarpSpecializedCooperativeEEENS5_IJNSA_ILi128EEENSA_ILi160EEENSA_ILi32EEEEEENS_12float_e4m3_tENS5_IJlSC_lEEESK_SL_NS4_8TiledMMAINS4_8MMA_AtomIJNS4_4SM904GMMA30MMA_64x32x32_F32E4M3E4M3_SS_TNILNSP_7ScaleInE1ELSR_1EEEEEENS4_6LayoutISD_NS5_IJSC_NSA_ILi0EEESV_EEEEENS5_IJNS4_10UnderscoreESY_SY_EEEEENS4_13SM90_TMA_LOADENS4_14ComposedLayoutINS4_7SwizzleILi1ELi4ELi3EEENS4_18smem_ptr_flag_bitsILi8EEENSU_INS5_IJNSA_ILi8EEESI_EEENS5_IJSI_SC_EEEEEEEvNS4_8identityENS4_23SM90_TMA_LOAD_MULTICASTES1B_vS1C_EENS_8epilogue10collective6detail29Sm90TmaWarpSpecializedAdapterINS1G_15DefaultEpilogueISK_SL_SL_NS1F_6thread17LinearCombinationISK_Li1EffLNS1K_9ScaleType4KindE0ELNS_15FloatRoundStyleE2ESK_EENS1_15EpilogueDefaultEEEEEvvEEEEvNT_6ParamsE --------------------------
	.section	.nv.info._ZN7cutlass13device_kernelINS_4gemm6kernel13GemmUniversalIN4cute5tupleIJiiiiEEENS1_10collective13CollectiveMmaINS1_37MainloopSm90TmaGmmaWarpSpecializedFP8ILi25ENS5_IJNS4_1CILi2EEENSA_ILi1EEESC_EEENS1_35KernelTmaWarpSpecializedCooperativeEEENS5_IJNSA_ILi128EEENSA_ILi160EEENSA_ILi32EEEEEENS_12float_e4m3_tENS5_IJlSC_lEEESK_SL_NS4_8TiledMMAINS4_8MMA_AtomIJNS4_4SM904GMMA30MMA_64x32x32_F32E4M3E4M3_SS_TNILNSP_7ScaleInE1ELSR_1EEEEEENS4_6LayoutISD_NS5_IJSC_NSA_ILi0EEESV_EEEEENS5_IJNS4_10UnderscoreESY_SY_EEEEENS4_13SM90_TMA_LOADENS4_14ComposedLayoutINS4_7SwizzleILi1ELi4ELi3EEENS4_18smem_ptr_flag_bitsILi8EEENSU_INS5_IJNSA_ILi8EEESI_EEENS5_IJSI_SC_EEEEEEEvNS4_8identityENS4_23SM90_TMA_LOAD_MULTICASTES1B_vS1C_EENS_8epilogue10collective6detail29Sm90TmaWarpSpecializedAdapterINS1G_15DefaultEpilogueISK_SL_SL_NS1F_6thread17LinearCombinationISK_Li1EffLNS1K_9ScaleType4KindE0ELNS_15FloatRoundStyleE2ESK_EENS1_15EpilogueDefaultEEEEEvvEEEEvNT_6ParamsE,"",@"SHT_CUDA_INFO"
	.sectionflags	@""
	.align	4


	//----- nvinfo : EIATTR_CUDA_API_VERSION
	.align		4
        /*0000*/ 	.byte	0x04, 0x37
        /*0002*/ 	.short	(.L_18 - .L_17)
.L_17:
        /*0004*/ 	.word	0x00000082


	//----- nvinfo : EIATTR_KPARAM_INFO
	.align		4
.L_18:
        /*0008*/ 	.byte	0x04, 0x17
        /*000a*/ 	.short	(.L_20 - .L_19)
.L_19:
        /*000c*/ 	.word	0x00000000
        /*0010*/ 	.short	0x0000
        /*0012*/ 	.short	0x0070
        /*0014*/ 	.byte	0x00, 0xf0, 0x01, 0x10


	//----- nvinfo : EIATTR_SPARSE_MMA_MASK
	.align		4
.L_20:
        /*0018*/ 	.byte	0x03, 0x50
        /*001a*/ 	.short	0x0000


	//----- nvinfo : EIATTR_MAXREG_COUNT
	.align		4
        /*001c*/ 	.byte	0x03, 0x1b
        /*001e*/ 	.short	0x00a8


	//----- nvinfo : EIATTR_NUM_BARRIERS
	.align		4
        /*0020*/ 	.byte	0x02, 0x4c
        /*0022*/ 	.byte	0x01
	.zero		1


	//----- nvinfo : EIATTR_MERCURY_ISA_VERSION
	.align		4
        /*0024*/ 	.byte	0x03, 0x5f
        /*0026*/ 	.short	0x0101


	//----- nvinfo : EIATTR_INT_WARP_WIDE_INSTR_OFFSETS
	.align		4
        /*0028*/ 	.byte	0x04, 0x31
        /*002a*/ 	.short	(.L_22 - .L_21)


	//   ....[0]....
.L_21:
        /*002c*/ 	.word	0x00000770


	//   ....[1]....
        /*0030*/ 	.word	0x000007a0


	//   ....[2]....
        /*0034*/ 	.word	0x00000940


	//----- nvinfo : EIATTR_COOP_GROUP_MASK_REGIDS
	.align		4
.L_22:
        /*0038*/ 	.byte	0x04, 0x29
        /*003a*/ 	.short	(.L_24 - .L_23)


	//   ....[0]....
.L_23:
        /*003c*/ 	.word	0xffffffff


	//   ....[1]....
        /*0040*/ 	.word	0xffffffff


	//   ....[2]....
        /*0044*/ 	.word	0xffffffff


	//   ....[3]....
        /*0048*/ 	.word	0xffffffff


	//   ....[4]....
        /*004c*/ 	.word	0xffffffff


	//   ....[5]....
        /*0050*/ 	.word	0xffffffff


	//----- nvinfo : EIATTR_COOP_GROUP_INSTR_OFFSETS
	.align		4
.L_24:
        /*0054*/ 	.byte	0x04, 0x28
        /*0056*/ 	.short	(.L_26 - .L_25)


	//   ....[0]....
.L_25:
        /*0058*/ 	.word	0x00000060


	//   ....[1]....
        /*005c*/ 	.word	0x00000070


	//   ....[2]....
        /*0060*/ 	.word	0x00000130


	//   ....[3]....
        /*0064*/ 	.word	0x000005a0


	//   ....[4]....
        /*0068*/ 	.word	0x00000ac0


	//   ....[5]....
        /*006c*/ 	.word	0x00001540


	//----- nvinfo : EIATTR_REG_RECONFIG
	.align		4
.L_26:
        /*0070*/ 	.byte	0x01, 0x54
	.zero		2


	//----- nvinfo : EIATTR_MBARRIER_INSTR_OFFSETS
	.align		4
        /*0074*/ 	.byte	0x04, 0x39
        /*0076*/ 	.short	(.L_28 - .L_27)


	//   ....[0]....
.L_27:
        /*0078*/ 	.word	0x00000250
        /*007c*/ 	.word	0x000000ff
        /*0080*/ 	.word	0x00000000
        /*0084*/ 	.short	0x0100
        /*0086*/ 	.byte	0x08
	.zero		1


	//   ....[1]....
        /*0088*/ 	.word	0x00000260
        /*008c*/ 	.word	0x000000ff
        /*0090*/ 	.word	0x000000c8
        /*0094*/ 	.short	0x0100
        /*0096*/ 	.byte	0x08
	.zero		1


	//   ....[2]....
        /*0098*/ 	.word	0x00000270
        /*009c*/ 	.word	0x000000ff
        /*00a0*/ 	.word	0x00000008
        /*00a4*/ 	.short	0x0100
        /*00a6*/ 	.byte	0x08
	.zero		1


	//   ....[3]....
        /*00a8*/ 	.word	0x00000280
        /*00ac*/ 	.word	0x000000ff
        /*00b0*/ 	.word	0x000000d0
        /*00b4*/ 	.short	0x0100
        /*00b6*/ 	.byte	0x08
	.zero		1


	//   ....[4]....
        /*00b8*/ 	.word	0x00000290
        /*00bc*/ 	.word	0x000000ff
        /*00c0*/ 	.word	0x00000010
        /*00c4*/ 	.short	0x0100
        /*00c6*/ 	.byte	0x08
	.zero		1


	//   ....[5]....
        /*00c8*/ 	.word	0x000002a0
        /*00cc*/ 	.word	0x000000ff
        /*00d0*/ 	.word	0x000000d8
        /*00d4*/ 	.short	0x0100
        /*00d6*/ 	.byte	0x08
	.zero		1


	//   ....[6]....
        /*00d8*/ 	.word	0x000002b0
        /*00dc*/ 	.word	0x000000ff
        /*00e0*/ 	.word	0x00000018
        /*00e4*/ 	.short	0x0100
        /*00e6*/ 	.byte	0x08
	.zero		1


	//   ....[7]....
        /*00e8*/ 	.word	0x000002c0
        /*00ec*/ 	.word	0x000000ff
        /*00f0*/ 	.word	0x000000e0
        /*00f4*/ 	.short	0x0100
        /*00f6*/ 	.byte	0x08
	.zero		1


	//   ....[8]....
        /*00f8*/ 	.word	0x000002d0
        /*00fc*/ 	.word	0x000000ff
        /*0100*/ 	.word	0x00000020
        /*0104*/ 	.short	0x0100
        /*0106*/ 	.byte	0x08
	.zero		1


	//   ....[9]....
        /*0108*/ 	.word	0x000002e0
        /*010c*/ 	.word	0x000000ff
        /*0110*/ 	.word	0x000000e8
        /*0114*/ 	.short	0x0100
        /*0116*/ 	.byte	0x08
	.zero		1


	//   ....[10]....
        /*0118*/ 	.word	0x000002f0
        /*011c*/ 	.word	0x000000ff
        /*0120*/ 	.word	0x00000028
        /*0124*/ 	.short	0x0100
        /*0126*/ 	.byte	0x08
	.zero		1


	//   ....[11]....
        /*0128*/ 	.word	0x00000300
        /*012c*/ 	.word	0x000000ff
        /*0130*/ 	.word	0x000000f0
        /*0134*/ 	.short	0x0100
        /*0136*/ 	.byte	0x08
	.zero		1


	//   ....[12]....
        /*0138*/ 	.word	0x00000310
        /*013c*/ 	.word	0x000000ff
        /*0140*/ 	.word	0x00000030
        /*0144*/ 	.short	0x0100
        /*0146*/ 	.byte	0x08
	.zero		1


	//   ....[13]....
        /*0148*/ 	.word	0x00000320
        /*014c*/ 	.word	0x000000ff
        /*0150*/ 	.word	0x000000f8
        /*0154*/ 	.short	0x0100
        /*0156*/ 	.byte	0x08
	.zero		1


	//   ....[14]....
        /*0158*/ 	.word	0x00000330
        /*015c*/ 	.word	0x000000ff
        /*0160*/ 	.word	0x00000038
        /*0164*/ 	.short	0x0100
        /*0166*/ 	.byte	0x08
	.zero		1


	//   ....[15]....
        /*0168*/ 	.word	0x00000340
        /*016c*/ 	.word	0x000000ff
        /*0170*/ 	.word	0x00000100
        /*0174*/ 	.short	0x0100
        /*0176*/ 	.byte	0x08
	.zero		1


	//   ....[16]....
        /*0178*/ 	.word	0x00000350
        /*017c*/ 	.word	0x000000ff
        /*0180*/ 	.word	0x00000040
        /*0184*/ 	.short	0x0100
        /*0186*/ 	.byte	0x08
	.zero		1


	//   ....[17]....
        /*0188*/ 	.word	0x00000360
        /*018c*/ 	.word	0x000000ff
        /*0190*/ 	.word	0x00000108
        /*0194*/ 	.short	0x0100
        /*0196*/ 	.byte	0x08
	.zero		1


	//   ....[18]....
        /*0198*/ 	.word	0x00000370
        /*019c*/ 	.word	0x000000ff
        /*01a0*/ 	.word	0x00000048
        /*01a4*/ 	.short	0x0100
        /*01a6*/ 	.byte	0x08
	.zero		1


	//   ....[19]....
        /*01a8*/ 	.word	0x00000380
        /*01ac*/ 	.word	0x000000ff
        /*01b0*/ 	.word	0x00000110
        /*01b4*/ 	.short	0x0100
        /*01b6*/ 	.byte	0x08
	.zero		1


	//   ....[20]....
        /*01b8*/ 	.word	0x00000390
        /*01bc*/ 	.word	0x000000ff
        /*01c0*/ 	.word	0x00000050
        /*01c4*/ 	.short	0x0100
        /*01c6*/ 	.byte	0x08
	.zero		1


	//   ....[21]....
        /*01c8*/ 	.word	0x000003a0
        /*01cc*/ 	.word	0x000000ff
        /*01d0*/ 	.word	0x00000118
        /*01d4*/ 	.short	0x0100
        /*01d6*/ 	.byte	0x08
	.zero		1


	//   ....[22]....
        /*01d8*/ 	.word	0x000003b0
        /*01dc*/ 	.word	0x000000ff
        /*01e0*/ 	.word	0x00000058
        /*01e4*/ 	.short	0x0100
        /*01e6*/ 	.byte	0x08
	.zero		1


	//   ....[23]....
        /*01e8*/ 	.word	0x000003c0
        /*01ec*/ 	.word	0x000000ff
        /*01f0*/ 	.word	0x00000120
        /*01f4*/ 	.short	0x0100
        /*01f6*/ 	.byte	0x08
	.zero		1


	//   ....[24]....
        /*01f8*/ 	.word	0x000003d0
        /*01fc*/ 	.word	0x000000ff
        /*0200*/ 	.word	0x00000060
        /*0204*/ 	.short	0x0100
        /*0206*/ 	.byte	0x08
	.zero		1


	//   ....[25]....
        /*0208*/ 	.word	0x000003e0
        /*020c*/ 	.word	0x000000ff
        /*0210*/ 	.word	0x00000128
        /*0214*/ 	.short	0x0100
        /*0216*/ 	.byte	0x08
	.zero		1


	//   ....[26]....
        /*0218*/ 	.word	0x000003f0
        /*021c*/ 	.word	0x000000ff
        /*0220*/ 	.word	0x00000068
        /*0224*/ 	.short	0x0100
        /*0226*/ 	.byte	0x08
	.zero		1


	//   ....[27]....
        /*0228*/ 	.word	0x00000400
        /*022c*/ 	.word	0x000000ff
        /*0230*/ 	.word	0x00000130
        /*0234*/ 	.short	0x0100
        /*0236*/ 	.byte	0x08
	.zero		1


	//   ....[28]....
        /*0238*/ 	.word	0x00000410
        /*023c*/ 	.word	0x000000ff
        /*0240*/ 	.word	0x00000070
        /*0244*/ 	.short	0x0100
        /*0246*/ 	.byte	0x08
	.zero		1


	//   ....[29]....
        /*0248*/ 	.word	0x00000420
        /*024c*/ 	.word	0x000000ff
        /*0250*/ 	.word	0x00000138
        /*0254*/ 	.short	0x0100
        /*0256*/ 	.byte	0x08
	.zero		1


	//   ....[30]....
        /*0258*/ 	.word	0x00000430
        /*025c*/ 	.word	0x000000ff
        /*0260*/ 	.word	0x00000078
        /*0264*/ 	.short	0x0100
        /*0266*/ 	.byte	0x08
	.zero		1


	//   ....[31]....
        /*0268*/ 	.word	0x00000440
        /*026c*/ 	.word	0x000000ff
        /*0270*/ 	.word	0x00000140
        /*0274*/ 	.short	0x0100
        /*0276*/ 	.byte	0x08
	.zero		1


	//   ....[32]....
        /*0278*/ 	.word	0x00000450
        /*027c*/ 	.word	0x000000ff
        /*0280*/ 	.word	0x00000080
        /*0284*/ 	.short	0x0100
        /*0286*/ 	.byte	0x08
	.zero		1


	//   ....[33]....
        /*0288*/ 	.word	0x00000460
        /*028c*/ 	.word	0x000000ff
        /*0290*/ 	.word	0x00000148
        /*0294*/ 	.short	0x0100
        /*0296*/ 	.byte	0x08
	.zero		1


	//   ....[34]....
        /*0298*/ 	.word	0x00000470
        /*029c*/ 	.word	0x000000ff
        /*02a0*/ 	.word	0x00000088
        /*02a4*/ 	.short	0x0100
        /*02a6*/ 	.byte	0x08
	.zero		1


	//   ....[35]....
        /*02a8*/ 	.word	0x00000480
        /*02ac*/ 	.word	0x000000ff
        /*02b0*/ 	.word	0x00000150
        /*02b4*/ 	.short	0x0100
        /*02b6*/ 	.byte	0x08
	.zero		1


	//   ....[36]....
        /*02b8*/ 	.word	0x00000490
        /*02bc*/ 	.word	0x000000ff
        /*02c0*/ 	.word	0x00000090
        /*02c4*/ 	.short	0x0100
        /*02c6*/ 	.byte	0x08
	.zero		1


	//   ....[37]....
        /*02c8*/ 	.word	0x000004a0
        /*02cc*/ 	.word	0x000000ff
        /*02d0*/ 	.word	0x00000158
        /*02d4*/ 	.short	0x0100
        /*02d6*/ 	.byte	0x08
	.zero		1


	//   ....[38]....
        /*02d8*/ 	.word	0x000004b0
        /*02dc*/ 	.word	0x000000ff
        /*02e0*/ 	.word	0x00000098
        /*02e4*/ 	.short	0x0100
        /*02e6*/ 	.byte	0x08
	.zero		1


	//   ....[39]....
        /*02e8*/ 	.word	0x000004c0
        /*02ec*/ 	.word	0x000000ff
        /*02f0*/ 	.word	0x00000160
        /*02f4*/ 	.short	0x0100
        /*02f6*/ 	.byte	0x08
	.zero		1


	//   ....[40]....
        /*02f8*/ 	.word	0x000004d0
        /*02fc*/ 	.word	0x000000ff
        /*0300*/ 	.word	0x000000a0
        /*0304*/ 	.short	0x0100
        /*0306*/ 	.byte	0x08
	.zero		1


	//   ....[41]....
        /*0308*/ 	.word	0x000004e0
        /*030c*/ 	.word	0x000000ff
        /*0310*/ 	.word	0x00000168
        /*0314*/ 	.short	0x0100
        /*0316*/ 	.byte	0x08
	.zero		1


	//   ....[42]....
        /*0318*/ 	.word	0x000004f0
        /*031c*/ 	.word	0x000000ff
        /*0320*/ 	.word	0x000000a8
        /*0324*/ 	.short	0x0100
        /*0326*/ 	.byte	0x08
	.zero		1


	//   ....[43]....
        /*0328*/ 	.word	0x00000500
        /*032c*/ 	.word	0x000000ff
        /*0330*/ 	.word	0x00000170
        /*0334*/ 	.short	0x0100
        /*0336*/ 	.byte	0x08
	.zero		1


	//   ....[44]....
        /*0338*/ 	.word	0x00000510
        /*033c*/ 	.word	0x000000ff
        /*0340*/ 	.word	0x000000b0
        /*0344*/ 	.short	0x0100
        /*0346*/ 	.byte	0x08
	.zero		1


	//   ....[45]....
        /*0348*/ 	.word	0x00000520
        /*034c*/ 	.word	0x000000ff
        /*0350*/ 	.word	0x00000178
        /*0354*/ 	.short	0x0100
        /*0356*/ 	.byte	0x08
	.zero		1


	//   ....[46]....
        /*0358*/ 	.word	0x00000530
        /*035c*/ 	.word	0x000000ff
        /*0360*/ 	.word	0x000000b8
        /*0364*/ 	.short	0x0100
        /*0366*/ 	.byte	0x08
	.zero		1


	//   ....[47]....
        /*0368*/ 	.word	0x00000540
        /*036c*/ 	.word	0x000000ff
        /*0370*/ 	.word	0x00000180
        /*0374*/ 	.short	0x0100
        /*0376*/ 	.byte	0x08
	.zero		1


	//   ....[48]....
        /*0378*/ 	.word	0x00000550
        /*037c*/ 	.word	0x000000ff
        /*0380*/ 	.word	0x000000c0
        /*0384*/ 	.short	0x0100
        /*0386*/ 	.byte	0x08
	.zero		1


	//   ....[49]....
        /*0388*/ 	.word	0x00000560
        /*038c*/ 	.word	0x000000ff
        /*0390*/ 	.word	0x00000188
        /*0394*/ 	.short	0x0100
        /*0396*/ 	.byte	0x08
	.zero		1


	//   ....[50]....
        /*0398*/ 	.word	0x000009d0
        /*039c*/ 	.word	0x000000ff
        /*03a0*/ 	.word	0x000001a0
        /*03a4*/ 	.short	0x0100
        /*03a6*/ 	.byte	0x06
	.zero		1


	//   ....[51]....
        /*03a8*/ 	.word	0x00000a60
        /*03ac*/ 	.word	0x000000ff
        /*03b0*/ 	.word	0x000001a8
        /*03b4*/ 	.short	0x0100
        /*03b6*/ 	.byte	0x06
	.zero		1


	//   ....[52]....
        /*03b8*/ 	.word	0x00001b70
        /*03bc*/ 	.word	0x000000ff
        /*03c0*/ 	.word	0x00000000
        /*03c4*/ 	.short	0x010a
        /*03c6*/ 	.byte	0x07
	.zero		1


	//   ....[53]....
        /*03c8*/ 	.word	0x00001bd0
        /*03cc*/ 	.word	0x000000ff
        /*03d0*/ 	.word	0x00000000
        /*03d4*/ 	.short	0x010a
        /*03d6*/ 	.byte	0x07
	.zero		1


	//   ....[54]....
        /*03d8*/ 	.word	0x00002730
        /*03dc*/ 	.word	0x000000ff
        /*03e0*/ 	.word	0x00000000
        /*03e4*/ 	.short	0x010a
        /*03e6*/ 	.byte	0x0c
	.zero		1


	//   ....[55]....
        /*03e8*/ 	.word	0x00002770
        /*03ec*/ 	.word	0x000000ff
        /*03f0*/ 	.word	0x00000000
        /*03f4*/ 	.short	0x010a
        /*03f6*/ 	.byte	0x0c
	.zero		1


	//   ....[56]....
        /*03f8*/ 	.word	0x00002f60
        /*03fc*/ 	.word	0x000000af
        /*0400*/ 	.word	0x00000000
        /*0404*/ 	.short	0x0101
        /*0406*/ 	.byte	0x3f
	.zero		1


	//   ....[57]....
        /*0408*/ 	.word	0x00003700
        /*040c*/ 	.word	0x00000018
        /*0410*/ 	.word	0x00000000
        /*0414*/ 	.short	0x0101
        /*0416*/ 	.byte	0x3f
	.zero		1


	//   ....[58]....
        /*0418*/ 	.word	0x0000a5a0
        /*041c*/ 	.word	0x00000014
        /*0420*/ 	.word	0x000000c8
        /*0424*/ 	.short	0x010a
        /*0426*/ 	.byte	0x3f
	.zero		1


	//   ....[59]....
        /*0428*/ 	.word	0x0000a910
        /*042c*/ 	.word	0x00000008
        /*0430*/ 	.word	0x000001a8
        /*0434*/ 	.short	0x0101
        /*0436*/ 	.byte	0x3f
	.zero		1


	//   ....[60]....
        /*0438*/ 	.word	0x0000b040
        /*043c*/ 	.word	0x00000006
        /*0440*/ 	.word	0x00000000
        /*0444*/ 	.short	0x010a
        /*0446*/ 	.byte	0x3f
	.zero		1


	//   ....[61]....
        /*0448*/ 	.word	0x0000b0c0
        /*044c*/ 	.word	0x00000007
        /*0450*/ 	.word	0x00000000
        /*0454*/ 	.short	0x010a
        /*0456*/ 	.byte	0x3f
	.zero		1


	//   ....[62]....
        /*0458*/ 	.word	0x0000b150
        /*045c*/ 	.word	0x00000006
        /*0460*/ 	.word	0x00000000
        /*0464*/ 	.short	0x010a
        /*0466*/ 	.byte	0x3f
	.zero		1


	//   ....[63]....
        /*0468*/ 	.word	0x0000b1e0
        /*046c*/ 	.word	0x00000009
        /*0470*/ 	.word	0x00000000
        /*0474*/ 	.short	0x010a
        /*0476*/ 	.byte	0x3f
	.zero		1


	//   ....[64]....
        /*0478*/ 	.word	0x0000b270
        /*047c*/ 	.word	0x00000006
        /*0480*/ 	.word	0x00000000
        /*0484*/ 	.short	0x010a
        /*0486*/ 	.byte	0x3f
	.zero		1


	//   ....[65]....
        /*0488*/ 	.word	0x0000b300
        /*048c*/ 	.word	0x00000009
        /*0490*/ 	.word	0x00000000
        /*0494*/ 	.short	0x010a
        /*0496*/ 	.byte	0x3f
	.zero		1


	//   ....[66]....
        /*0498*/ 	.word	0x0000b390
        /*049c*/ 	.word	0x00000006
        /*04a0*/ 	.word	0x00000000
        /*04a4*/ 	.short	0x010a
        /*04a6*/ 	.byte	0x3f
	.zero		1


	//   ....[67]....
        /*04a8*/ 	.word	0x0000b420
        /*04ac*/ 	.word	0x00000009
        /*04b0*/ 	.word	0x00000000
        /*04b4*/ 	.short	0x010a
        /*04b6*/ 	.byte	0x3f
	.zero		1


	//   ....[68]....
        /*04b8*/ 	.word	0x0000b4b0
        /*04bc*/ 	.word	0x00000006
        /*04c0*/ 	.word	0x00000000
        /*04c4*/ 	.short	0x010a
        /*04c6*/ 	.byte	0x3f
	.zero		1


	//   ....[69]....
        /*04c8*/ 	.word	0x0000b540
        /*04cc*/ 	.word	0x00000009
        /*04d0*/ 	.word	0x00000000
        /*04d4*/ 	.short	0x010a
        /*04d6*/ 	.byte	0x3f
	.zero		1


	//   ....[70]....
        /*04d8*/ 	.word	0x0000b5d0
        /*04dc*/ 	.word	0x00000006
        /*04e0*/ 	.word	0x00000000
        /*04e4*/ 	.short	0x010a
        /*04e6*/ 	.byte	0x3f
	.zero		1


	//   ....[71]....
        /*04e8*/ 	.word	0x0000b660
        /*04ec*/ 	.word	0x00000009
        /*04f0*/ 	.word	0x00000000
        /*04f4*/ 	.short	0x010a
        /*04f6*/ 	.byte	0x3f
	.zero		1


	//   ....[72]....
        /*04f8*/ 	.word	0x0000b6f0
        /*04fc*/ 	.word	0x00000006
        /*0500*/ 	.word	0x00000000
        /*0504*/ 	.short	0x010a
        /*0506*/ 	.byte	0x3f
	.zero		1


	//   ....[73]....
        /*0508*/ 	.word	0x0000b780
        /*050c*/ 	.word	0x00000009
        /*0510*/ 	.word	0x00000000
        /*0514*/ 	.short	0x010a
        /*0516*/ 	.byte	0x3f
	.zero		1


	//   ....[74]....
        /*0518*/ 	.word	0x0000b810
        /*051c*/ 	.word	0x00000006
        /*0520*/ 	.word	0x00000000
        /*0524*/ 	.short	0x010a
        /*0526*/ 	.byte	0x3f
	.zero		1


	//   ....[75]....
        /*0528*/ 	.word	0x0000b8a0
        /*052c*/ 	.word	0x00000009
        /*0530*/ 	.word	0x00000000
        /*0534*/ 	.short	0x010a
        /*0536*/ 	.byte	0x3f
	.zero		1


	//   ....[76]....
        /*0538*/ 	.word	0x0000b930
        /*053c*/ 	.word	0x00000006
        /*0540*/ 	.word	0x00000000
        /*0544*/ 	.short	0x010a
        /*0546*/ 	.byte	0x3f
	.zero		1


	//   ....[77]....
        /*0548*/ 	.word	0x0000b9c0
        /*054c*/ 	.word	0x00000009
        /*0550*/ 	.word	0x00000000
        /*0554*/ 	.short	0x010a
        /*0556*/ 	.byte	0x3f
	.zero		1


	//   ....[78]....
        /*0558*/ 	.word	0x0000ba50
        /*055c*/ 	.word	0x00000006
        /*0560*/ 	.word	0x00000000
        /*0564*/ 	.short	0x010a
        /*0566*/ 	.byte	0x3f
	.zero		1


	//   ....[79]....
        /*0568*/ 	.word	0x0000bae0
        /*056c*/ 	.word	0x00000009
        /*0570*/ 	.word	0x00000000
        /*0574*/ 	.short	0x010a
        /*0576*/ 	.byte	0x3f
	.zero		1


	//   ....[80]....
        /*0578*/ 	.word	0x0000bb70
        /*057c*/ 	.word	0x00000006
        /*0580*/ 	.word	0x00000000
        /*0584*/ 	.short	0x010a
        /*0586*/ 	.byte	0x3f
	.zero		1


	//   ....[81]....
        /*0588*/ 	.word	0x0000bc00
        /*058c*/ 	.word	0x00000009
        /*0590*/ 	.word	0x00000000
        /*0594*/ 	.short	0x010a
        /*0596*/ 	.byte	0x3f
	.zero		1


	//   ....[82]....
        /*0598*/ 	.word	0x0000bc90
        /*059c*/ 	.word	0x0000000a
        /*05a0*/ 	.word	0x00000000
        /*05a4*/ 	.short	0x010a
        /*05a6*/ 	.byte	0x3f
	.zero		1


	//   ....[83]....
        /*05a8*/ 	.word	0x0000bd20
        /*05ac*/ 	.word	0x0000000b
        /*05b0*/ 	.word	0x00000000
        /*05b4*/ 	.short	0x010a
        /*05b6*/ 	.byte	0x3f
	.zero		1


	//   ....[84]....
        /*05b8*/ 	.word	0x0000bdb0
        /*05bc*/ 	.word	0x00000003
        /*05c0*/ 	.word	0x00000000
        /*05c4*/ 	.short	0x010a
        /*05c6*/ 	.byte	0x3f
	.zero		1


	//   ....[85]....
        /*05c8*/ 	.word	0x0000be20
        /*05cc*/ 	.word	0x0000000d
        /*05d0*/ 	.word	0x00000000
        /*05d4*/ 	.short	0x010a
        /*05d6*/ 	.byte	0x3f
	.zero		1


	//   ....[86]....
        /*05d8*/ 	.word	0x0000be80
        /*05dc*/ 	.word	0x000000b0
        /*05e0*/ 	.word	0x00000000
        /*05e4*/ 	.short	0x010a
        /*05e6*/ 	.byte	0x3f
	.zero		1


	//   ....[87]....
        /*05e8*/ 	.word	0x0000bf50
        /*05ec*/ 	.word	0x00000014
        /*05f0*/ 	.word	0x000000c8
        /*05f4*/ 	.short	0x010a
        /*05f6*/ 	.byte	0x3f
	.zero		1


	//   ....[88]....
        /*05f8*/ 	.word	0x0000c020
        /*05fc*/ 	.word	0x00000006
        /*0600*/ 	.word	0x00000000
        /*0604*/ 	.short	0x010a
        /*0606*/ 	.byte	0x3f
	.zero		1


	//   ....[89]....
        /*0608*/ 	.word	0x0000c070
        /*060c*/ 	.word	0x00000007
        /*0610*/ 	.word	0x00000000
        /*0614*/ 	.short	0x010a
        /*0616*/ 	.byte	0x3f
	.zero		1


	//   ....[90]....
        /*0618*/ 	.word	0x0000c0c0
        /*061c*/ 	.word	0x00000006
        /*0620*/ 	.word	0x00000000
        /*0624*/ 	.short	0x010a
        /*0626*/ 	.byte	0x3f
	.zero		1


	//   ....[91]....
        /*0628*/ 	.word	0x0000c110
        /*062c*/ 	.word	0x00000009
        /*0630*/ 	.word	0x00000000
        /*0634*/ 	.short	0x010a
        /*0636*/ 	.byte	0x3f
	.zero		1


	//   ....[92]....
        /*0638*/ 	.word	0x0000c160
        /*063c*/ 	.word	0x00000006
        /*0640*/ 	.word	0x00000000
        /*0644*/ 	.short	0x010a
        /*0646*/ 	.byte	0x3f
	.zero		1


	//   ....[93]....
        /*0648*/ 	.word	0x0000c1b0
        /*064c*/ 	.word	0x00000009
        /*0650*/ 	.word	0x00000000
        /*0654*/ 	.short	0x010a
        /*0656*/ 	.byte	0x3f
	.zero		1


	//   ....[94]....
        /*0658*/ 	.word	0x0000c200
        /*065c*/ 	.word	0x00000006
        /*0660*/ 	.word	0x00000000
        /*0664*/ 	.short	0x010a
        /*0666*/ 	.byte	0x3f
	.zero		1


	//   ....[95]....
        /*0668*/ 	.word	0x0000c250
        /*066c*/ 	.word	0x00000009
        /*0670*/ 	.word	0x00000000
        /*0674*/ 	.short	0x010a
        /*0676*/ 	.byte	0x3f
	.zero		1


	//   ....[96]....
        /*0678*/ 	.word	0x0000c2a0
        /*067c*/ 	.word	0x00000006
        /*0680*/ 	.word	0x00000000
        /*0684*/ 	.short	0x010a
        /*0686*/ 	.byte	0x3f
	.zero		1


	//   ....[97]....
        /*0688*/ 	.word	0x0000c2f0
        /*068c*/ 	.word	0x00000009
        /*0690*/ 	.word	0x00000000
        /*0694*/ 	.short	0x010a
        /*0696*/ 	.byte	0x3f
	.zero		1


	//   ....[98]....
        /*0698*/ 	.word	0x0000c340
        /*069c*/ 	.word	0x00000006
        /*06a0*/ 	.word	0x00000000
        /*06a4*/ 	.short	0x010a
        /*06a6*/ 	.byte	0x3f
	.zero		1


	//   ....[99]....
        /*06a8*/ 	.word	0x0000c390
        /*06ac*/ 	.word	0x00000009
        /*06b0*/ 	.word	0x00000000
        /*06b4*/ 	.short	0x010a
        /*06b6*/ 	.byte	0x3f
	.zero		1


	//   ....[100]....
        /*06b8*/ 	.word	0x0000c3e0
        /*06bc*/ 	.word	0x00000006
        /*06c0*/ 	.word	0x00000000
        /*06c4*/ 	.short	0x010a
        /*06c6*/ 	.byte	0x3f
	.zero		1


	//   ....[101]....
        /*06c8*/ 	.word	0x0000c430
        /*06cc*/ 	.word	0x00000009
        /*06d0*/ 	.word	0x00000000
        /*06d4*/ 	.short	0x010a
        /*06d6*/ 	.byte	0x3f
	.zero		1


	//   ....[102]....
        /*06d8*/ 	.word	0x0000c480
        /*06dc*/ 	.word	0x00000006
        /*06e0*/ 	.word	0x00000000
        /*06e4*/ 	.short	0x010a
        /*06e6*/ 	.byte	0x3f
	.zero		1


	//   ....[103]....
        /*06e8*/ 	.word	0x0000c4d0
        /*06ec*/ 	.word	0x00000009
        /*06f0*/ 	.word	0x00000000
        /*06f4*/ 	.short	0x010a
        /*06f6*/ 	.byte	0x3f
	.zero		1


	//   ....[104]....
        /*06f8*/ 	.word	0x0000c520
        /*06fc*/ 	.word	0x00000006
        /*0700*/ 	.word	0x00000000
        /*0704*/ 	.short	0x010a
        /*0706*/ 	.byte	0x3f
	.zero		1


	//   ....[105]....
        /*0708*/ 	.word	0x0000c570
        /*070c*/ 	.word	0x00000009
        /*0710*/ 	.word	0x00000000
        /*0714*/ 	.short	0x010a
        /*0716*/ 	.byte	0x3f
	.zero		1


	//   ....[106]....
        /*0718*/ 	.word	0x0000c5c0
        /*071c*/ 	.word	0x00000006
        /*0720*/ 	.word	0x00000000
        /*0724*/ 	.short	0x010a
        /*0726*/ 	.byte	0x3f
	.zero		1


	//   ....[107]....
        /*0728*/ 	.word	0x0000c610
        /*072c*/ 	.word	0x00000009
        /*0730*/ 	.word	0x00000000
        /*0734*/ 	.short	0x010a
        /*0736*/ 	.byte	0x3f
	.zero		1


	//   ....[108]....
        /*0738*/ 	.word	0x0000c660
        /*073c*/ 	.word	0x00000006
        /*0740*/ 	.word	0x00000000
        /*0744*/ 	.short	0x010a
        /*0746*/ 	.byte	0x3f
	.zero		1


	//   ....[109]....
        /*0748*/ 	.word	0x0000c6b0
        /*074c*/ 	.word	0x00000009
        /*0750*/ 	.word	0x00000000
        /*0754*/ 	.short	0x010a
        /*0756*/ 	.byte	0x3f
	.zero		1


	//   ....[110]....
        /*0758*/ 	.word	0x0000c700
        /*075c*/ 	.word	0x0000000a
        /*0760*/ 	.word	0x00000000
        /*0764*/ 	.short	0x010a
        /*0766*/ 	.byte	0x3f
	.zero		1


	//   ....[111]....
        /*0768*/ 	.word	0x0000c750
        /*076c*/ 	.word	0x0000000b
        /*0770*/ 	.word	0x00000000
        /*0774*/ 	.short	0x010a
        /*0776*/ 	.byte	0x3f
	.zero		1


	//----- nvinfo : EIATTR_NUM_MBARRIERS
	.align		4
.L_28:
        /*0778*/ 	.byte	0x03, 0x38
        /*077a*/ 	.short	0x0034


	//----- nvinfo : EIATTR_EXIT_INSTR_OFFSETS
	.align		4
        /*077c*/ 	.byte	0x04, 0x1c
        /*077e*/ 	.short	(.L_30 - .L_29)


	//   ....[0]....
.L_29:
        /*0780*/ 	.word	0x00000c20


	//   ....[1]....
        /*0784*/ 	.word	0x00001410


	//   ....[2]....
        /*0788*/ 	.word	0x00009cd0


	//   ....[3]....
        /*078c*/ 	.word	0x0000a230


	//   ....[4]....
        /*0790*/ 	.word	0x0000be00


	//----- nvinfo : EIATTR_MAX_THREADS
	.align		4
.L_30:
        /*0794*/ 	.byte	0x04, 0x05
        /*0796*/ 	.short	(.L_32 - .L_31)
.L_31:
        /*0798*/ 	.word	0x00000180
        /*079c*/ 	.word	0x00000001
        /*07a0*/ 	.word	0x00000001


	//----- nvinfo : EIATTR_CRS_STACK_SIZE
	.align		4
.L_32:
        /*07a4*/ 	.byte	0x04, 0x1e
        /*07a6*/ 	.short	(.L_34 - .L_33)
.L_33:
        /*07a8*/ 	.word	0x00000000


	//----- nvinfo : EIATTR_CBANK_PARAM_SIZE
	.align		4
.L_34:
        /*07ac*/ 	.byte	0x03, 0x19
        /*07ae*/ 	.short	0x0470


	//----- nvinfo : EIATTR_PARAM_CBANK
	.align		4
        /*07b0*/ 	.byte	0x04, 0x0a
        /*07b2*/ 	.short	(.L_36 - .L_35)
	.align		4
.L_35:
        /*07b4*/ 	.word	index@(.nv.constant0._ZN7cutlass13device_kernelINS_4gemm6kernel13GemmUniversalIN4cute5tupleIJiiiiEEENS1_10collective13CollectiveMmaINS1_37MainloopSm90TmaGmmaWarpSpecializedFP8ILi25ENS5_IJNS4_1CILi2EEENSA_ILi1EEESC_EEENS1_35KernelTmaWarpSpecializedCooperativeEEENS5_IJNSA_ILi128EEENSA_ILi160EEENSA_ILi32EEEEEENS_12float_e4m3_tENS5_IJlSC_lEEESK_SL_NS4_8TiledMMAINS4_8MMA_AtomIJNS4_4SM904GMMA30MMA_64x32x32_F32E4M3E4M3_SS_TNILNSP_7ScaleInE1ELSR_1EEEEEENS4_6LayoutISD_NS5_IJSC_NSA_ILi0EEESV_EEEEENS5_IJNS4_10UnderscoreESY_SY_EEEEENS4_13SM90_TMA_LOADENS4_14ComposedLayoutINS4_7SwizzleILi1ELi4ELi3EEENS4_18smem_ptr_flag_bitsILi8EEENSU_INS5_IJNSA_ILi8EEESI_EEENS5_IJSI_SC_EEEEEEEvNS4_8identityENS4_23SM90_TMA_LOAD_MULTICASTES1B_vS1C_EENS_8epilogue10collective6detail29Sm90TmaWarpSpecializedAdapterINS1G_15DefaultEpilogueISK_SL_SL_NS1F_6thread17LinearCombinationISK_Li1EffLNS1K_9ScaleType4KindE0ELNS_15FloatRoundStyleE2ESK_EENS1_15EpilogueDefaultEEEEEvvEEEEvNT_6ParamsE)
        /*07b8*/ 	.short	0x0210
        /*07ba*/ 	.short	0x0470


	//----- nvinfo : EIATTR_SW_WAR
	.align		4
.L_36:
        /*07bc*/ 	.byte	0x04, 0x36
        /*07be*/ 	.short	(.L_38 - .L_37)
.L_37:
        /*07c0*/ 	.word	0x00000008
.L_38:


//--------------------- .nv.callgraph             --------------------------
	.section	.nv.callgraph,"",@"SHT_CUDA_CALLGRAPH"
	.align	4
	.sectionentsize	8
	.align		4
        /*0000*/ 	.word	0x00000000
	.align		4
        /*0004*/ 	.word	0xffffffff
	.align		4
        /*0008*/ 	.word	0x00000000
	.align		4
        /*000c*/ 	.word	0xfffffffe
	.align		4
        /*0010*/ 	.word	0x00000000
	.align		4
        /*0014*/ 	.word	0xfffffffd
	.align		4
        /*0018*/ 	.word	0x00000000
	.align		4
        /*001c*/ 	.word	0xfffffffc


//--------------------- .nv.constant4             --------------------------
	.section	.nv.constant4,"a",@progbits
	.align	8
	.align		8
.nv.constant4:
        /*0000*/ 	.dword	_ZN39_INTERNAL_8c71cbb0_4_k_cu_2ee00b44_74424cuda3std3__45__cpo5beginE
	.align		8
        /*0008*/ 	.dword	_ZN39_INTERNAL_8c71cbb0_4_k_cu_2ee00b44_74424cuda3std3__45__cpo3endE
	.align		8
        /*0010*/ 	.dword	_ZN39_INTERNAL_8c71cbb0_4_k_cu_2ee00b44_74424cuda3std3__45__cpo6cbeginE
	.align		8
        /*0018*/ 	.dword	_ZN39_INTERNAL_8c71cbb0_4_k_cu_2ee00b44_74424cuda3std3__45__cpo4cendE
	.align		8
        /*0020*/ 	.dword	_ZN39_INTERNAL_8c71cbb0_4_k_cu_2ee00b44_74424cuda3std3__441_GLOBAL__N__8c71cbb0_4_k_cu_2ee00b44_74426ignoreE
	.align		8
        /*0028*/ 	.dword	_ZN39_INTERNAL_8c71cbb0_4_k_cu_2ee00b44_74424cuda3std3__419piecewise_constructE
	.align		8
        /*0030*/ 	.dword	_ZN39_INTERNAL_8c71cbb0_4_k_cu_2ee00b44_74424cuda3std3__48in_placeE
	.align		8
        /*0038*/ 	.dword	_ZN39_INTERNAL_8c71cbb0_4_k_cu_2ee00b44_74424cuda3std6ranges3__45__cpo4swapE
	.align		8
        /*0040*/ 	.dword	_ZN39_INTERNAL_8c71cbb0_4_k_cu_2ee00b44_74424cuda3std6ranges3__45__cpo9iter_moveE
	.align		8
        /*0048*/ 	.dword	_ZN39_INTERNAL_8c71cbb0_4_k_cu_2ee00b44_74424cute7productE
	.align		8
        /*0050*/ 	.dword	_ZN39_INTERNAL_8c71cbb0_4_k_cu_2ee00b44_74424cute1_E


//--------------------- .text._ZN7cutlass13device_kernelINS_4gemm6kernel13GemmUniversalIN4cute5tupleIJiiiiEEENS1_10collective13CollectiveMmaINS1_37MainloopSm90TmaGmmaWarpSpecializedFP8ILi25ENS5_IJNS4_1CILi2EEENSA_ILi1EEESC_EEENS1_35KernelTmaWarpSpecializedCooperativeEEENS5_IJNSA_ILi128EEENSA_ILi160EEENSA_ILi32EEEEEENS_12float_e4m3_tENS5_IJlSC_lEEESK_SL_NS4_8TiledMMAINS4_8MMA_AtomIJNS4_4SM904GMMA30MMA_64x32x32_F32E4M3E4M3_SS_TNILNSP_7ScaleInE1ELSR_1EEEEEENS4_6LayoutISD_NS5_IJSC_NSA_ILi0EEESV_EEEEENS5_IJNS4_10UnderscoreESY_SY_EEEEENS4_13SM90_TMA_LOADENS4_14ComposedLayoutINS4_7SwizzleILi1ELi4ELi3EEENS4_18smem_ptr_flag_bitsILi8EEENSU_INS5_IJNSA_ILi8EEESI_EEENS5_IJSI_SC_EEEEEEEvNS4_8identityENS4_23SM90_TMA_LOAD_MULTICASTES1B_vS1C_EENS_8epilogue10collective6detail29Sm90TmaWarpSpecializedAdapterINS1G_15DefaultEpilogueISK_SL_SL_NS1F_6thread17LinearCombinationISK_Li1EffLNS1K_9ScaleType4KindE0ELNS_15FloatRoundStyleE2ESK_EENS1_15EpilogueDefaultEEEEEvvEEEEvNT_6ParamsE --------------------------
	.section	.text._ZN7cutlass13device_kernelINS_4gemm6kernel13GemmUniversalIN4cute5tupleIJiiiiEEENS1_10collective13CollectiveMmaINS1_37MainloopSm90TmaGmmaWarpSpecializedFP8ILi25ENS5_IJNS4_1CILi2EEENSA_ILi1EEESC_EEENS1_35KernelTmaWarpSpecializedCooperativeEEENS5_IJNSA_ILi128EEENSA_ILi160EEENSA_ILi32EEEEEENS_12float_e4m3_tENS5_IJlSC_lEEESK_SL_NS4_8TiledMMAINS4_8MMA_AtomIJNS4_4SM904GMMA30MMA_64x32x32_F32E4M3E4M3_SS_TNILNSP_7ScaleInE1ELSR_1EEEEEENS4_6LayoutISD_NS5_IJSC_NSA_ILi0EEESV_EEEEENS5_IJNS4_10UnderscoreESY_SY_EEEEENS4_13SM90_TMA_LOADENS4_14ComposedLayoutINS4_7SwizzleILi1ELi4ELi3EEENS4_18smem_ptr_flag_bitsILi8EEENSU_INS5_IJNSA_ILi8EEESI_EEENS5_IJSI_SC_EEEEEEEvNS4_8identityENS4_23SM90_TMA_LOAD_MULTICASTES1B_vS1C_EENS_8epilogue10collective6detail29Sm90TmaWarpSpecializedAdapterINS1G_15DefaultEpilogueISK_SL_SL_NS1F_6thread17LinearCombinationISK_Li1EffLNS1K_9ScaleType4KindE0ELNS_15FloatRoundStyleE2ESK_EENS1_15EpilogueDefaultEEEEEvvEEEEvNT_6ParamsE,"ax",@progbits
	.align	128
.text._ZN7cutlass13device_kernelINS_4gemm6kernel13GemmUniversalIN4cute5tupleIJiiiiEEENS1_10collective13CollectiveMmaINS1_37MainloopSm90TmaGmmaWarpSpecializedFP8ILi25ENS5_IJNS4_1CILi2EEENSA_ILi1EEESC_EEENS1_35KernelTmaWarpSpecializedCooperativeEEENS5_IJNSA_ILi128EEENSA_ILi160EEENSA_ILi32EEEEEENS_12float_e4m3_tENS5_IJlSC_lEEESK_SL_NS4_8TiledMMAINS4_8MMA_AtomIJNS4_4SM904GMMA30MMA_64x32x32_F32E4M3E4M3_SS_TNILNSP_7ScaleInE1ELSR_1EEEEEENS4_6LayoutISD_NS5_IJSC_NSA_ILi0EEESV_EEEEENS5_IJNS4_10UnderscoreESY_SY_EEEEENS4_13SM90_TMA_LOADENS4_14ComposedLayoutINS4_7SwizzleILi1ELi4ELi3EEENS4_18smem_ptr_flag_bitsILi8EEENSU_INS5_IJNSA_ILi8EEESI_EEENS5_IJSI_SC_EEEEEEEvNS4_8identityENS4_23SM90_TMA_LOAD_MULTICASTES1B_vS1C_EENS_8epilogue10collective6detail29Sm90TmaWarpSpecializedAdapterINS1G_15DefaultEpilogueISK_SL_SL_NS1F_6thread17LinearCombinationISK_Li1EffLNS1K_9ScaleType4KindE0ELNS_15FloatRoundStyleE2ESK_EENS1_15EpilogueDefaultEEEEEvvEEEEvNT_6ParamsE:
        .type           _ZN7cutlass13device_kernelINS_4gemm6kernel13GemmUniversalIN4cute5tupleIJiiiiEEENS1_10collective13CollectiveMmaINS1_37MainloopSm90TmaGmmaWarpSpecializedFP8ILi25ENS5_IJNS4_1CILi2EEENSA_ILi1EEESC_EEENS1_35KernelTmaWarpSpecializedCooperativeEEENS5_IJNSA_ILi128EEENSA_ILi160EEENSA_ILi32EEEEEENS_12float_e4m3_tENS5_IJlSC_lEEESK_SL_NS4_8TiledMMAINS4_8MMA_AtomIJNS4_4SM904GMMA30MMA_64x32x32_F32E4M3E4M3_SS_TNILNSP_7ScaleInE1ELSR_1EEEEEENS4_6LayoutISD_NS5_IJSC_NSA_ILi0EEESV_EEEEENS5_IJNS4_10UnderscoreESY_SY_EEEEENS4_13SM90_TMA_LOADENS4_14ComposedLayoutINS4_7SwizzleILi1ELi4ELi3EEENS4_18smem_ptr_flag_bitsILi8EEENSU_INS5_IJNSA_ILi8EEESI_EEENS5_IJSI_SC_EEEEEEEvNS4_8identityENS4_23SM90_TMA_LOAD_MULTICASTES1B_vS1C_EENS_8epilogue10collective6detail29Sm90TmaWarpSpecializedAdapterINS1G_15DefaultEpilogueISK_SL_SL_NS1F_6thread17LinearCombinationISK_Li1EffLNS1K_9ScaleType4KindE0ELNS_15FloatRoundStyleE2ESK_EENS1_15EpilogueDefaultEEEEEvvEEEEvNT_6ParamsE,@function
        .size           _ZN7cutlass13device_kernelINS_4gemm6kernel13GemmUniversalIN4cute5tupleIJiiiiEEENS1_10collective13CollectiveMmaINS1_37MainloopSm90TmaGmmaWarpSpecializedFP8ILi25ENS5_IJNS4_1CILi2EEENSA_ILi1EEESC_EEENS1_35KernelTmaWarpSpecializedCooperativeEEENS5_IJNSA_ILi128EEENSA_ILi160EEENSA_ILi32EEEEEENS_12float_e4m3_tENS5_IJlSC_lEEESK_SL_NS4_8TiledMMAINS4_8MMA_AtomIJNS4_4SM904GMMA30MMA_64x32x32_F32E4M3E4M3_SS_TNILNSP_7ScaleInE1ELSR_1EEEEEENS4_6LayoutISD_NS5_IJSC_NSA_ILi0EEESV_EEEEENS5_IJNS4_10UnderscoreESY_SY_EEEEENS4_13SM90_TMA_LOADENS4_14ComposedLayoutINS4_7SwizzleILi1ELi4ELi3EEENS4_18smem_ptr_flag_bitsILi8EEENSU_INS5_IJNSA_ILi8EEESI_EEENS5_IJSI_SC_EEEEEEEvNS4_8identityENS4_23SM90_TMA_LOAD_MULTICASTES1B_vS1C_EENS_8epilogue10collective6detail29Sm90TmaWarpSpecializedAdapterINS1G_15DefaultEpilogueISK_SL_SL_NS1F_6thread17LinearCombinationISK_Li1EffLNS1K_9ScaleType4KindE0ELNS_15FloatRoundStyleE2ESK_EENS1_15EpilogueDefaultEEEEEvvEEEEvNT_6ParamsE,(.L_x_281 - _ZN7cutlass13device_kernelINS_4gemm6kernel13GemmUniversalIN4cute5tupleIJiiiiEEENS1_10collective13CollectiveMmaINS1_37MainloopSm90TmaGmmaWarpSpecializedFP8ILi25ENS5_IJNS4_1CILi2EEENSA_ILi1EEESC_EEENS1_35KernelTmaWarpSpecializedCooperativeEEENS5_IJNSA_ILi128EEENSA_ILi160EEENSA_ILi32EEEEEENS_12float_e4m3_tENS5_IJlSC_lEEESK_SL_NS4_8TiledMMAINS4_8MMA_AtomIJNS4_4SM904GMMA30MMA_64x32x32_F32E4M3E4M3_SS_TNILNSP_7ScaleInE1ELSR_1EEEEEENS4_6LayoutISD_NS5_IJSC_NSA_ILi0EEESV_EEEEENS5_IJNS4_10UnderscoreESY_SY_EEEEENS4_13SM90_TMA_LOADENS4_14ComposedLayoutINS4_7SwizzleILi1ELi4ELi3EEENS4_18smem_ptr_flag_bitsILi8EEENSU_INS5_IJNSA_ILi8EEESI_EEENS5_IJSI_SC_EEEEEEEvNS4_8identityENS4_23SM90_TMA_LOAD_MULTICASTES1B_vS1C_EENS_8epilogue10collective6detail29Sm90TmaWarpSpecializedAdapterINS1G_15DefaultEpilogueISK_SL_SL_NS1F_6thread17LinearCombinationISK_Li1EffLNS1K_9ScaleType4KindE0ELNS_15FloatRoundStyleE2ESK_EENS1_15EpilogueDefaultEEEEEvvEEEEvNT_6ParamsE)
        .other          _ZN7cutlass13device_kernelINS_4gemm6kernel13GemmUniversalIN4cute5tupleIJiiiiEEENS1_10collective13CollectiveMmaINS1_37MainloopSm90TmaGmmaWarpSpecializedFP8ILi25ENS5_IJNS4_1CILi2EEENSA_ILi1EEESC_EEENS1_35KernelTmaWarpSpecializedCooperativeEEENS5_IJNSA_ILi128EEENSA_ILi160EEENSA_ILi32EEEEEENS_12float_e4m3_tENS5_IJlSC_lEEESK_SL_NS4_8TiledMMAINS4_8MMA_AtomIJNS4_4SM904GMMA30MMA_64x32x32_F32E4M3E4M3_SS_TNILNSP_7ScaleInE1ELSR_1EEEEEENS4_6LayoutISD_NS5_IJSC_NSA_ILi0EEESV_EEEEENS5_IJNS4_10UnderscoreESY_SY_EEEEENS4_13SM90_TMA_LOADENS4_14ComposedLayoutINS4_7SwizzleILi1ELi4ELi3EEENS4_18smem_ptr_flag_bitsILi8EEENSU_INS5_IJNSA_ILi8EEESI_EEENS5_IJSI_SC_EEEEEEEvNS4_8identityENS4_23SM90_TMA_LOAD_MULTICASTES1B_vS1C_EENS_8epilogue10collective6detail29Sm90TmaWarpSpecializedAdapterINS1G_15DefaultEpilogueISK_SL_SL_NS1F_6thread17LinearCombinationISK_Li1EffLNS1K_9ScaleType4KindE0ELNS_15FloatRoundStyleE2ESK_EENS1_15EpilogueDefaultEEEEEvvEEEEvNT_6ParamsE,@"STO_CUDA_ENTRY STV_DEFAULT"
_ZN7cutlass13device_kernelINS_4gemm6kernel13GemmUniversalIN4cute5tupleIJiiiiEEENS1_10collective13CollectiveMmaINS1_37MainloopSm90TmaGmmaWarpSpecializedFP8ILi25ENS5_IJNS4_1CILi2EEENSA_ILi1EEESC_EEENS1_35KernelTmaWarpSpecializedCooperativeEEENS5_IJNSA_ILi128EEENSA_ILi160EEENSA_ILi32EEEEEENS_12float_e4m3_tENS5_IJlSC_lEEESK_SL_NS4_8TiledMMAINS4_8MMA_AtomIJNS4_4SM904GMMA30MMA_64x32x32_F32E4M3E4M3_SS_TNILNSP_7ScaleInE1ELSR_1EEEEEENS4_6LayoutISD_NS5_IJSC_NSA_ILi0EEESV_EEEEENS5_IJNS4_10UnderscoreESY_SY_EEEEENS4_13SM90_TMA_LOADENS4_14ComposedLayoutINS4_7SwizzleILi1ELi4ELi3EEENS4_18smem_ptr_flag_bitsILi8EEENSU_INS5_IJNSA_ILi8EEESI_EEENS5_IJSI_SC_EEEEEEEvNS4_8identityENS4_23SM90_TMA_LOAD_MULTICASTES1B_vS1C_EENS_8epilogue10collective6detail29Sm90TmaWarpSpecializedAdapterINS1G_15DefaultEpilogueISK_SL_SL_NS1F_6thread17LinearCombinationISK_Li1EffLNS1K_9ScaleType4KindE0ELNS_15FloatRoundStyleE2ESK_EENS1_15EpilogueDefaultEEEEEvvEEEEvNT_6ParamsE:
[----:B------:R-:W-:Y:S01]  /*0000*/  LDC R1, c[0x0][0x28] ;  /* 0x00000a00ff017b82 */ /* 0x000fe20000000800 */
[----:B------:R-:W0:Y:S01]  /*0010*/  S2R R0, SR_TID.X ;  /* 0x0000000000007919 */ /* 0x000e220000002100 */
[----:B------:R-:W-:Y:S01]  /*0020*/  ELECT P0, URZ, PT ;  /* 0x00000000003f782f */ /* 0x000fe20003800000 */
[----:B------:R-:W-:Y:S01]  /*0030*/  BSSY B0, `(.L_x_0) ;  /* 0x000000f000007945 */ /* 0x000fe20003800000 */
[--C-:B0-----:R-:W-:Y:S02]  /*0040*/  SHF.R.U32.HI R2, RZ, 0x5, R0.reuse ;  /* 0x00000005ff027819 */ /* 0x101fe40000011600 */
[----:B------:R-:W-:-:S03]  /*0050*/  SHF.R.U32.HI R3, RZ, 0x7, R0 ;  /* 0x00000007ff037819 */ /* 0x000fc60000011600 */
[----:B------:R-:W0:Y:S04]  /*0060*/  SHFL.IDX PT, R7, R2, RZ, 0x1f ;  /* 0x00001fff02077589 */ /* 0x000e2800000e0000 */
[----:B------:R-:W1:Y:S01]  /*0070*/  SHFL.IDX PT, R3, R3, RZ, 0x1f ;  /* 0x00001fff03037589 */ /* 0x000e6200000e0000 */
[----:B0-----:R-:W-:-:S13]  /*0080*/  ISETP.NE.OR P0, PT, R7, RZ, !P0 ;  /* 0x000000ff0700720c */ /* 0x001fda0004705670 */
[----:B-1----:R-:W-:Y:S05]  /*0090*/  @P0 BRA `(.L_x_1) ;  /* 0x0000000000200947 */ /* 0x002fea0003800000 */
[----:B------:R-:W-:Y:S02]  /*00a0*/  ULDC.64 UR4, c[0x0][0x198] ;  /* 0x0000660000047ab9 */ /* 0x000fe40000000a00 */
[----:B------:R-:W-:Y:S02]  /*00b0*/  UIADD3 UR6, UP0, UR4, 0xf0, URZ ;  /* 0x000000f004067890 */ /* 0x000fe4000ff1e03f */
[----:B------:R-:W-:Y:S02]  /*00c0*/  UIADD3 UR4, UP1, UR4, 0x1f0, URZ ;  /* 0x000001f004047890 */ /* 0x000fe4000ff3e03f */
[----:B------:R-:W-:Y:S02]  /*00d0*/  UIADD3.X UR7, URZ, UR5, URZ, UP0, !UPT ;  /* 0x000000053f077290 */ /* 0x000fe400087fe43f */
[----:B------:R-:W-:-:S07]  /*00e0*/  UIADD3.X UR5, URZ, UR5, URZ, UP1, !UPT ;  /* 0x000000053f057290 */ /* 0x000fce0008ffe43f */
[----:B------:R0:W-:Y:S02]  /*00f0*/  UTMACCTL.PF [UR6] ;  /* 0x00000000060079b9 */ /* 0x0001e40008040000 */
[----:B------:R0:W-:Y:S02]  /*0100*/  UTMACCTL.PF [UR4] ;  /* 0x00000000040079b9 */ /* 0x0001e40008040000 */
[----:B0-----:R-:W-:Y:S01]  /*0110*/  NOP ;  /* 0x0000000000007918 */ /* 0x001fe20000000000 */
.L_x_1:
[----:B------:R-:W-:Y:S05]  /*0120*/  BSYNC B0 ;  /* 0x0000000000007941 */ /* 0x000fea0003800000 */
.L_x_0:
[----:B------:R-:W0:Y:S02]  /*0130*/  SHFL.IDX PT, R4, R2, RZ, 0x1f ;  /* 0x00001fff02047589 */ /* 0x000e2400000e0000 */
[----:B0-----:R-:W-:-:S13]  /*0140*/  ISETP.NE.AND P0, PT, R4, RZ, PT ;  /* 0x000000ff0400720c */ /* 0x001fda0003f05270 */
[----:B------:R-:W-:Y:S05]  /*0150*/  @P0 BRA `(.L_x_2) ;  /* 0x00000004000c0947 */ /* 0x000fea0003800000 */
[----:B------:R-:W-:Y:S01]  /*0160*/  ELECT P0, URZ, PT ;  /* 0x00000000003f782f */ /* 0x000fe20003800000 */
[----:B------:R-:W-:-:S12]  /*0170*/  BSSY B0, `(.L_x_2) ;  /* 0x0000041000007945 */ /* 0x000fd80003800000 */
[----:B------:R-:W-:Y:S05]  /*0180*/  @!P0 BRA `(.L_x_3) ;  /* 0x0000000000fc8947 */ /* 0x000fea0003800000 */
[----:B------:R-:W0:Y:S01]  /*0190*/  S2UR UR8, SR_CgaCtaId ;  /* 0x00000000000879c3 */ /* 0x000e220000008800 */
[----:B------:R-:W-:Y:S01]  /*01a0*/  UMOV UR4, 0x400 ;  /* 0x0000040000047882 */ /* 0x000fe20000000000 */
[----:B------:R-:W-:Y:S01]  /*01b0*/  UMOV UR5, 0x1 ;  /* 0x0000000100057882 */ /* 0x000fe20000000000 */
[----:B------:R-:W-:Y:S02]  /*01c0*/  UMOV UR6, 0x4 ;  /* 0x0000000400067882 */ /* 0x000fe40000000000 */
[----:B------:R-:W-:-:S04]  /*01d0*/  UIADD3 UR6, -UR6, 0x100000, URZ ;  /* 0x0010000006067890 */ /* 0x000fc8000fffe13f */
[----:B------:R-:W-:Y:S02]  /*01e0*/  USHF.L.U32 UR7, UR6, 0xb, URZ ;  /* 0x0000000b06077899 */ /* 0x000fe4000800063f */
[----:B------:R-:W-:Y:S02]  /*01f0*/  USHF.L.U32 UR6, UR6, 0x1, URZ ;  /* 0x0000000106067899 */ /* 0x000fe4000800063f */
[----:B0-----:R-:W-:Y:S02]  /*0200*/  ULEA UR8, UR8, UR4, 0x18 ;  /* 0x0000000408087291 */ /* 0x001fe4000f8ec03f */
[----:B------:R-:W-:-:S04]  /*0210*/  UIADD3 UR4, -UR5, 0x100000, URZ ;  /* 0x0010000005047890 */ /* 0x000fc8000fffe13f */
[----:B------:R-:W-:Y:S02]  /*0220*/  USHF.L.U32 UR5, UR4, 0xb, URZ ;  /* 0x0000000b04057899 */ /* 0x000fe4000800063f */
[----:B------:R-:W-:Y:S01]  /*0230*/  USHF.L.U32 UR4, UR4, 0x1, URZ ;  /* 0x0000000104047899 */ /* 0x000fe2000800063f */
[----:B------:R-:W0:Y:S11]  /*0240*/  FENCE.VIEW.ASYNC.S ;  /* 0x00000000000073c6 */ /* 0x000e360000000000 */
[----:B0-----:R0:W1:Y:S01]  /*0250*/  SYNCS.EXCH.64 URZ, [UR8], UR4 ;  /* 0x00000004083f75b2 */ /* 0x0010620008000100 */
[----:B------:R0:W2:Y:S01]  /*0260*/  SYNCS.EXCH.64 URZ, [UR8+0xc8], UR6 ;  /* 0x0000c806083f75b2 */ /* 0x0000a20008000100 */
[----:B------:R0:W3:Y:S01]  /*0270*/  SYNCS.EXCH.64 URZ, [UR8+0x8], UR4 ;  /* 0x00000804083f75b2 */ /* 0x0000e20008000100 */
[----:B------:R0:W4:Y:S01]  /*0280*/  SYNCS.EXCH.64 URZ, [UR8+0xd0], UR6 ;  /* 0x0000d006083f75b2 */ /* 0x0001220008000100 */
[----:B------:R0:W0:Y:S01]  /*0290*/  SYNCS.EXCH.64 URZ, [UR8+0x10], UR4 ;  /* 0x00001004083f75b2 */ /* 0x0000220008000100 */
        /* <DEDUP_REMOVED lines=45> */
[----:B-1234-:R-:W-:Y:S01]  /*0570*/  NOP ;  /* 0x0000000000007918 */ /* 0x01efe20000000000 */
.L_x_3:
[----:B0-----:R-:W-:Y:S05]  /*0580*/  BSYNC B0 ;  /* 0x0000000000007941 */ /* 0x001fea0003800000 */
.L_x_2:
[----:B------:R-:W-:Y:S01]  /*0590*/  SHF.R.S32.HI R5, RZ, 0x1f, R0 ;  /* 0x0000001fff057819 */ /* 0x000fe20000011400 */
[----:B------:R-:W0:Y:S01]  /*05a0*/  SHFL.IDX PT, R2, R2, RZ, 0x1f ;  /* 0x00001fff02027589 */ /* 0x000e2200000e0000 */
[----:B------:R-:W1:Y:S01]  /*05b0*/  S2UR UR8, SR_CTAID.X ;  /* 0x00000000000879c3 */ /* 0x000e620000002500 */
[----:B------:R-:W-:Y:S02]  /*05c0*/  ELECT P0, URZ, PT ;  /* 0x00000000003f782f */ /* 0x000fe40003800000 */
[----:B------:R-:W-:Y:S01]  /*05d0*/  LEA.HI R5, R5, R0, RZ, 0x7 ;  /* 0x0000000005057211 */ /* 0x000fe200078f38ff */
[----:B------:R-:W2:Y:S01]  /*05e0*/  S2R R10, SR_CTAID.Y ;  /* 0x00000000000a7919 */ /* 0x000ea20000002600 */
[----:B------:R-:W-:Y:S01]  /*05f0*/  SHF.R.S32.HI R13, RZ, 0x1f, R4 ;  /* 0x0000001fff0d7819 */ /* 0x000fe20000011404 */
[----:B------:R-:W-:Y:S01]  /*0600*/  ULDC UR4, c[0x0][0x150] ;  /* 0x0000540000047ab9 */ /* 0x000fe20000000800 */
[----:B------:R-:W-:Y:S01]  /*0610*/  LOP3.LUT R5, R5, 0xffffff80, RZ, 0xc0, !PT ;  /* 0xffffff8005057812 */ /* 0x000fe200078ec0ff */
[----:B------:R-:W-:Y:S01]  /*0620*/  VIADD R16, R3, 0xffffffff ;  /* 0xffffffff03107836 */ /* 0x000fe20000000000 */
[----:B------:R-:W-:Y:S01]  /*0630*/  LEA.HI R13, R13, R4, RZ, 0x2 ;  /* 0x000000040d0d7211 */ /* 0x000fe200078f10ff */
[----:B------:R-:W3:Y:S01]  /*0640*/  LDC R12, c[0x0][0x144] ;  /* 0x00005100ff0c7b82 */ /* 0x000ee20000000800 */
[----:B------:R-:W-:Y:S01]  /*0650*/  NOP ;  /* 0x0000000000007918 */ /* 0x000fe20000000000 */
[----:B------:R-:W-:Y:S01]  /*0660*/  IMAD.IADD R5, R0, 0x1, -R5 ;  /* 0x0000000100057824 */ /* 0x000fe200078e0a05 */
[----:B------:R-:W-:Y:S01]  /*0670*/  LOP3.LUT R13, R13, 0x3ffffffc, RZ, 0xc0, !PT ;  /* 0x3ffffffc0d0d7812 */ /* 0x000fe200078ec0ff */
[----:B------:R-:W-:Y:S01]  /*0680*/  NOP ;  /* 0x0000000000007918 */ /* 0x000fe20000000000 */
[----:B------:R-:W-:-:S02]  /*0690*/  ISETP.GE.U32.AND P6, PT, R16, 0x2, PT ;  /* 0x000000021000780c */ /* 0x000fc40003fc6070 */
[----:B------:R-:W-:Y:S01]  /*06a0*/  SHF.R.S32.HI R6, RZ, 0x1f, R5 ;  /* 0x0000001fff067819 */ /* 0x000fe20000011405 */
[----:B------:R-:W-:Y:S01]  /*06b0*/  IMAD.IADD R4, R4, 0x1, -R13 ;  /* 0x0000000104047824 */ /* 0x000fe200078e0a0d */
[----:B------:R-:W4:Y:S01]  /*06c0*/  LDC R14, c[0x0][0x140] ;  /* 0x00005000ff0e7b82 */ /* 0x000f220000000800 */
[----:B------:R-:W-:Y:S02]  /*06d0*/  ISETP.NE.AND P4, PT, R3, RZ, PT ;  /* 0x000000ff0300720c */ /* 0x000fe40003f85270 */
[----:B------:R-:W-:Y:S02]  /*06e0*/  LEA.HI R6, R6, R5, RZ, 0x3 ;  /* 0x0000000506067211 */ /* 0x000fe400078f18ff */
[----:B0-----:R-:W-:Y:S02]  /*06f0*/  ISETP.NE.OR P0, PT, R2, RZ, !P0 ;  /* 0x000000ff0200720c */ /* 0x001fe40004705670 */
[--C-:B------:R-:W-:Y:S01]  /*0700*/  SHF.R.S32.HI R2, RZ, 0x3, R6.reuse ;  /* 0x00000003ff027819 */ /* 0x100fe20000011406 */
[----:B------:R-:W0:Y:S01]  /*0710*/  LDC R13, c[0x0][0x148] ;  /* 0x00005200ff0d7b82 */ /* 0x000e220000000800 */
[----:B------:R-:W-:-:S02]  /*0720*/  SHF.R.S32.HI R9, RZ, 0x1f, R6 ;  /* 0x0000001fff097819 */ /* 0x000fc40000011406 */
[----:B-1----:R-:W-:Y:S02]  /*0730*/  I2FP.F32.U32 R6, UR8 ;  /* 0x0000000800067c45 */ /* 0x002fe40008201000 */
[----:B------:R-:W-:-:S03]  /*0740*/  LEA.HI R9, R9, R2, RZ, 0x2 ;  /* 0x0000000209097211 */ /* 0x000fc600078f10ff */
[----:B------:R-:W-:Y:S01]  /*0750*/  FMUL R6, R6, UR4 ;  /* 0x0000000406067c20 */ /* 0x000fe20008400000 */
[----:B------:R-:W-:Y:S01]  /*0760*/  LOP3.LUT R9, R9, 0xfffffffc, RZ, 0xc0, !PT ;  /* 0xfffffffc09097812 */ /* 0x000fe200078ec0ff */
[----:B------:R-:W-:Y:S01]  /*0770*/  VOTEU.ALL UP0, P0 ;  /* 0x00000000003f7886 */ /* 0x000fe20000000000 */
[----:B--2---:R-:W-:Y:S01]  /*0780*/  I2FP.F32.U32 R8, R10 ;  /* 0x0000000a00087245 */ /* 0x004fe20000201000 */
[----:B------:R-:W-:Y:S01]  /*0790*/  ULDC UR4, c[0x0][0x154] ;  /* 0x0000550000047ab9 */ /* 0x000fe20000000800 */
[----:B------:R-:W-:Y:S01]  /*07a0*/  VOTEU.ALL UP1, P0 ;  /* 0x00000000003f7886 */ /* 0x000fe20000020000 */
[----:B------:R-:W1:Y:S01]  /*07b0*/  F2I.U32.TRUNC.NTZ R6, R6 ;  /* 0x0000000600067305 */ /* 0x000e62000020f000 */
[----:B------:R-:W-:Y:S01]  /*07c0*/  IMAD.IADD R9, R2, 0x1, -R9 ;  /* 0x0000000102097824 */ /* 0x000fe200078e0a09 */
[----:B------:R-:W2:Y:S01]  /*07d0*/  @!UP0 S2UR UR7, SR_CgaCtaId ;  /* 0x00000000000789c3 */ /* 0x000ea20000008800 */
[----:B------:R-:W-:Y:S01]  /*07e0*/  FMUL R8, R8, UR4 ;  /* 0x0000000408087c20 */ /* 0x000fe20008400000 */
[----:B------:R-:W-:Y:S01]  /*07f0*/  UMOV UR4, 0x20 ;  /* 0x0000002000047882 */ /* 0x000fe20000000000 */
[----:B------:R-:W-:Y:S01]  /*0800*/  IMAD R4, R4, 0x4, R9 ;  /* 0x0000000404047824 */ /* 0x000fe200078e0209 */
[----:B------:R-:W-:Y:S01]  /*0810*/  @!UP0 UMOV UR6, 0x400 ;  /* 0x0000040000068882 */ /* 0x000fe20000000000 */
[----:B------:R-:W-:-:S04]  /*0820*/  @!UP0 UIADD3 UR4, -UR4, 0x100000, URZ ;  /* 0x0010000004048890 */ /* 0x000fc8000fffe13f */
[----:B------:R-:W-:Y:S02]  /*0830*/  @!UP0 USHF.L.U32 UR5, UR4, 0xb, URZ ;  /* 0x0000000b04058899 */ /* 0x000fe4000800063f */
[----:B------:R-:W-:Y:S01]  /*0840*/  @!UP0 USHF.L.U32 UR4, UR4, 0x1, URZ ;  /* 0x0000000104048899 */ /* 0x000fe2000800063f */
[----:B----4-:R-:W-:Y:S01]  /*0850*/  ISETP.EQ.U32.AND P2, PT, R14, 0x1, PT ;  /* 0x000000010e00780c */ /* 0x010fe20003f42070 */
[----:B------:R-:W4:Y:S01]  /*0860*/  F2I.U32.TRUNC.NTZ R8, R8 ;  /* 0x0000000800087305 */ /* 0x000f22000020f000 */
[----:B------:R-:W-:-:S04]  /*0870*/  LEA.HI R2, R4, R4, RZ, 0x1 ;  /* 0x0000000404027211 */ /* 0x000fc800078f08ff */
[----:B------:R-:W-:Y:S01]  /*0880*/  LOP3.LUT R9, R2, 0xfffffffe, RZ, 0xc0, !PT ;  /* 0xfffffffe02097812 */ /* 0x000fe200078ec0ff */
[----:B-1----:R-:W-:Y:S01]  /*0890*/  IMAD.MOV R15, RZ, RZ, -R6 ;  /* 0x000000ffff0f7224 */ /* 0x002fe200078e0a06 */
[----:B------:R-:W-:-:S03]  /*08a0*/  SHF.R.S32.HI R2, RZ, 0x1f, R7 ;  /* 0x0000001fff027819 */ /* 0x000fc60000011407 */
[----:B---3--:R-:W-:Y:S01]  /*08b0*/  IMAD R12, R12, R15, UR8 ;  /* 0x000000080c0c7e24 */ /* 0x008fe2000f8e020f */
[----:B------:R-:W-:Y:S01]  /*08c0*/  LEA.HI R2, R2, R7, RZ, 0x2 ;  /* 0x0000000702027211 */ /* 0x000fe200078f10ff */
[----:B------:R-:W-:-:S03]  /*08d0*/  IMAD.IADD R9, R4, 0x1, -R9 ;  /* 0x0000000104097824 */ /* 0x000fc600078e0a09 */
[----:B------:R-:W-:Y:S01]  /*08e0*/  LOP3.LUT R2, R2, 0xfffffffc, RZ, 0xc0, !PT ;  /* 0xfffffffc02027812 */ /* 0x000fe200078ec0ff */
[----:B----4-:R-:W-:Y:S01]  /*08f0*/  IMAD.MOV R20, RZ, RZ, -R8 ;  /* 0x000000ffff147224 */ /* 0x010fe200078e0a08 */
[----:B------:R-:W-:Y:S01]  /*0900*/  ISETP.NE.AND P3, PT, R9, R12, PT ;  /* 0x0000000c0900720c */ /* 0x000fe20003f65270 */
[C---:B------:R-:W-:Y:S01]  /*0910*/  IMAD.SHL.U32 R9, R4.reuse, 0x4, RZ ;  /* 0x0000000404097824 */ /* 0x040fe200078e00ff */
[----:B--2---:R-:W-:Y:S01]  /*0920*/  @!UP0 ULEA UR6, UR7, UR6, 0x18 ;  /* 0x0000000607068291 */ /* 0x004fe2000f8ec03f */
[----:B------:R-:W-:Y:S01]  /*0930*/  IMAD.IADD R7, R7, 0x1, -R2 ;  /* 0x0000000107077824 */ /* 0x000fe200078e0a02 */
[----:B------:R-:W-:Y:S01]  /*0940*/  VOTEU.ALL UP0, P0 ;  /* 0x00000000003f7886 */ /* 0x000fe20000000000 */
[----:B------:R-:W-:Y:S01]  /*0950*/  LOP3.LUT P0, RZ, R5, 0x7, RZ, 0xc0, !PT ;  /* 0x0000000705ff7812 */ /* 0x000fe2000780c0ff */
[----:B------:R-:W-:Y:S01]  /*0960*/  IMAD.MOV.U32 R5, RZ, RZ, 0x1 ;  /* 0x00000001ff057424 */ /* 0x000fe200078e00ff */
[----:B------:R-:W-:Y:S01]  /*0970*/  LOP3.LUT R6, R4, 0xc, R9, 0x78, !PT ;  /* 0x0000000c04067812 */ /* 0x000fe200078e7809 */
[----:B0-----:R-:W-:Y:S01]  /*0980*/  IMAD R9, R13, R20, R10 ;  /* 0x000000140d097224 */ /* 0x001fe200078e020a */
[----:B------:R-:W-:-:S02]  /*0990*/  ISETP.NE.AND P1, PT, R7, 0x3, PT ;  /* 0x000000030700780c */ /* 0x000fc40003f25270 */
[C---:B------:R-:W-:Y:S02]  /*09a0*/  ISETP.LT.U32.AND P0, PT, R6.reuse, 0x2, !P0 ;  /* 0x000000020600780c */ /* 0x040fe40004701070 */
[----:B------:R-:W-:Y:S01]  /*09b0*/  @P3 LEA.HI R2, R6, R6, RZ, 0x1 ;  /* 0x0000000606023211 */ /* 0x000fe200078f08ff */
[----:B------:R-:W0:Y:S02]  /*09c0*/  FENCE.VIEW.ASYNC.S ;  /* 0x00000000000073c6 */ /* 0x000e240000000000 */
[----:B0-----:R0:W1:Y:S01]  /*09d0*/  @!UP0 SYNCS.EXCH.64 URZ, [UR6+0x1a0], UR4 ;  /* 0x0001a004063f85b2 */ /* 0x0010620008000100 */
[----:B------:R-:W-:Y:S02]  /*09e0*/  ISETP.EQ.OR P1, PT, R7, RZ, !P1 ;  /* 0x000000ff0700720c */ /* 0x000fe40004f22670 */
[----:B------:R-:W-:Y:S02]  /*09f0*/  @P3 SHF.R.S32.HI R2, RZ, 0x1, R2 ;  /* 0x00000001ff023819 */ /* 0x000fe40000011402 */
[----:B------:R-:W-:-:S02]  /*0a00*/  ISETP.EQ.AND P1, PT, R3, RZ, P1 ;  /* 0x000000ff0300720c */ /* 0x000fc40000f22270 */
[----:B------:R-:W-:Y:S02]  /*0a10*/  @P3 ISETP.NE.AND P5, PT, R2, R9, PT ;  /* 0x000000090200320c */ /* 0x000fe40003fa5270 */
[----:B------:R-:W-:Y:S02]  /*0a20*/  SEL R2, RZ, 0x1, !P0 ;  /* 0x00000001ff027807 */ /* 0x000fe40004000000 */
[----:B------:R-:W-:Y:S02]  /*0a30*/  @P3 SEL R5, RZ, 0x1, P5 ;  /* 0x00000001ff053807 */ /* 0x000fe40002800000 */
[----:B------:R-:W-:Y:S02]  /*0a40*/  SEL R4, RZ, 0x1, !P1 ;  /* 0x00000001ff047807 */ /* 0x000fe40004800000 */
[----:B------:R-:W-:Y:S01]  /*0a50*/  LOP3.LUT R5, R5, R2, RZ, 0xc0, !PT ;  /* 0x0000000205057212 */ /* 0x000fe200078ec0ff */
[----:B------:R0:W2:Y:S01]  /*0a60*/  @!UP1 SYNCS.EXCH.64 URZ, [UR6+0x1a8], UR4 ;  /* 0x0001a804063f95b2 */ /* 0x0000a20008000100 */
[----:B------:R-:W-:Y:S01]  /*0a70*/  SEL R4, R4, 0x2, P6 ;  /* 0x0000000204047807 */ /* 0x000fe20003000000 */
[----:B------:R-:W-:Y:S01]  /*0a80*/  NOP ;  /* 0x0000000000007918 */ /* 0x000fe20000000000 */
[----:B------:R-:W-:Y:S05]  /*0a90*/  @!P2 BRA `(.L_x_4) ;  /* 0x000000000008a947 */ /* 0x000fea0003800000 */
[----:B-12---:R-:W-:Y:S01]  /*0aa0*/  UCGABAR_ARV ;  /* 0x00000000000079c7 */ /* 0x006fe20008000000 */
[----:B------:R-:W-:Y:S05]  /*0ab0*/  BRA `(.L_x_5) ;  /* 0x0000000000047947 */ /* 0x000fea0003800000 */
.L_x_4:
[----:B-12---:R-:W-:Y:S01]  /*0ac0*/  NOP ;  /* 0x0000000000007918 */ /* 0x006fe20000000000 */
.L_x_5:
[----:B------:R-:W1:Y:S01]  /*0ad0*/  LDC R2, c[0x0][0x65c] ;  /* 0x00019700ff027b82 */ /* 0x000e620000000800 */
[----:B------:R-:W-:Y:S01]  /*0ae0*/  IMAD.MOV.U32 R3, RZ, RZ, RZ ;  /* 0x000000ffff037224 */ /* 0x000fe200078e00ff */
[----:B-1----:R-:W-:Y:S01]  /*0af0*/  ISETP.NE.AND P3, PT, R2, 0x1, PT ;  /* 0x000000010200780c */ /* 0x002fe20003f65270 */
[----:B------:R-:W-:-:S12]  /*0b00*/  IMAD.U32 R2, RZ, RZ, UR8 ;  /* 0x00000008ff027e24 */ /* 0x000fd8000f8e00ff */
[----:B------:R-:W1:Y:S01]  /*0b10*/  @P3 LDC R15, c[0x0][0x10] ;  /* 0x00000400ff0f3b82 */ /* 0x000e620000000800 */
[----:B------:R-:W-:Y:S02]  /*0b20*/  @P3 IMAD.MOV.U32 R11, RZ, RZ, RZ ;  /* 0x000000ffff0b3224 */ /* 0x000fe400078e00ff */
[----:B------:R-:W-:-:S05]  /*0b30*/  @P3 IMAD.MOV.U32 R17, RZ, RZ, RZ ;  /* 0x000000ffff113224 */ /* 0x000fca00078e00ff */
[----:B------:R-:W2:Y:S01]  /*0b40*/  @!P3 LDC R9, c[0x0][0xc] ;  /* 0x00000300ff09bb82 */ /* 0x000ea20000000800 */
[----:B-1----:R-:W-:-:S04]  /*0b50*/  @P3 IMAD.WIDE.U32 R14, R15, UR8, R10 ;  /* 0x000000080f0e3c25 */ /* 0x002fc8000f8e000a */
[----:B--2---:R-:W-:-:S04]  /*0b60*/  @!P3 IMAD.WIDE.U32 R8, R10, R9, R2 ;  /* 0x000000090a08b225 */ /* 0x004fc800078e0002 */
[----:B------:R-:W-:Y:S02]  /*0b70*/  @P3 IMAD.MOV.U32 R2, RZ, RZ, R14 ;  /* 0x000000ffff023224 */ /* 0x000fe400078e000e */
[----:B------:R-:W-:Y:S02]  /*0b80*/  @P3 IMAD.IADD R3, R15, 0x1, R17 ;  /* 0x000000010f033824 */ /* 0x000fe400078e0211 */
[----:B------:R-:W-:Y:S02]  /*0b90*/  @!P3 IMAD.MOV.U32 R2, RZ, RZ, R8 ;  /* 0x000000ffff02b224 */ /* 0x000fe400078e0008 */
[----:B------:R-:W-:Y:S01]  /*0ba0*/  @!P3 IMAD.MOV.U32 R3, RZ, RZ, R9 ;  /* 0x000000ffff03b224 */ /* 0x000fe200078e0009 */
[----:B------:R-:W-:Y:S06]  /*0bb0*/  @!P2 BRA `(.L_x_6) ;  /* 0x00000000000ca947 */ /* 0x000fec0003800000 */
[----:B------:R-:W-:Y:S01]  /*0bc0*/  UCGABAR_WAIT ;  /* 0x0000000000007dc7 */ /* 0x000fe20008000000 */
[----:B------:R-:W-:Y:S01]  /*0bd0*/  CCTL.IVALL ;  /* 0x00000000ff00798f */ /* 0x000fe20002000000 */
[----:B------:R-:W-:Y:S05]  /*0be0*/  BRA `(.L_x_7) ;  /* 0x0000000000047947 */ /* 0x000fea0003800000 */
.L_x_6:
[----:B------:R-:W-:Y:S06]  /*0bf0*/  BAR.SYNC.DEFER_BLOCKING 0x0 ;  /* 0x0000000000007b1d */ /* 0x000fec0000010000 */
.L_x_7:
[----:B------:R-:W-:Y:S05]  /*0c00*/  @!P4 BRA `(.L_x_8) ;  /* 0x000000900034c947 */ /* 0x000fea0003800000 */
[----:B------:R-:W-:-:S13]  /*0c10*/  ISETP.GT.U32.AND P0, PT, R16, 0x1, PT ;  /* 0x000000011000780c */ /* 0x000fda0003f04070 */
[----:B0-----:R-:W-:Y:S05]  /*0c20*/  @P0 EXIT ;  /* 0x000000000000094d */ /* 0x001fea0003800000 */
[----:B------:R-:W-:Y:S01]  /*0c30*/  ULDC.64 UR4, c[0x0][0x650] ;  /* 0x0001940000047ab9 */ /* 0x000fe20000000a00 */
[----:B------:R-:W-:Y:S01]  /*0c40*/  PRMT R14, RZ, 0x7610, R14 ;  /* 0x00007610ff0e7816 */ /* 0x000fe2000000000e */
[----:B------:R-:W-:Y:S01]  /*0c50*/  IMAD.MOV.U32 R9, RZ, RZ, -0x1 ;  /* 0xffffffffff097424 */ /* 0x000fe200078e00ff */
[----:B------:R-:W-:Y:S01]  /*0c60*/  ISETP.GE.U32.AND P0, PT, R2, UR4, PT ;  /* 0x0000000402007c0c */ /* 0x000fe2000bf06070 */
[----:B------:R-:W-:Y:S02]  /*0c70*/  IMAD.MOV.U32 R8, RZ, RZ, -0x1 ;  /* 0xffffffffff087424 */ /* 0x000fe400078e00ff */
[----:B------:R-:W-:Y:S01]  /*0c80*/  IMAD.MOV.U32 R7, RZ, RZ, -0x1 ;  /* 0xffffffffff077424 */ /* 0x000fe200078e00ff */
[----:B------:R-:W-:-:S13]  /*0c90*/  ISETP.GE.U32.AND.EX P0, PT, R3, UR5, PT, P0 ;  /* 0x0000000503007c0c */ /* 0x000fda000bf06100 */
[----:B------:R-:W-:Y:S05]  /*0ca0*/  @P0 BRA `(.L_x_9) ;  /* 0x0000000400280947 */ /* 0x000fea0003800000 */
[----:B------:R-:W0:Y:S01]  /*0cb0*/  LDC.64 R22, c[0x0][0x628] ;  /* 0x00018a00ff167b82 */ /* 0x000e220000000a00 */
[----:B------:R-:W-:Y:S02]  /*0cc0*/  IMAD.MOV.U32 R8, RZ, RZ, R2 ;  /* 0x000000ffff087224 */ /* 0x000fe400078e0002 */
[----:B------:R-:W-:-:S05]  /*0cd0*/  IMAD.MOV.U32 R9, RZ, RZ, R3 ;  /* 0x000000ffff097224 */ /* 0x000fca00078e0003 */
[----:B------:R-:W1:Y:S08]  /*0ce0*/  LDC R18, c[0x0][0x630] ;  /* 0x00018c00ff127b82 */ /* 0x000e700000000800 */
[----:B------:R-:W2:Y:S01]  /*0cf0*/  LDC.64 R24, c[0x0][0x620] ;  /* 0x00018800ff187b82 */ /* 0x000ea20000000a00 */
[----:B0-----:R-:W-:-:S04]  /*0d00*/  ISETP.NE.U32.AND P0, PT, R22, RZ, PT ;  /* 0x000000ff1600720c */ /* 0x001fc80003f05070 */
[----:B------:R-:W-:-:S13]  /*0d10*/  ISETP.NE.AND.EX P0, PT, R23, RZ, PT, P0 ;  /* 0x000000ff1700720c */ /* 0x000fda0003f05300 */
[----:B-12---:R-:W-:Y:S05]  /*0d20*/  @!P0 BRA `(.L_x_10) ;  /* 0x0000000000288947 */ /* 0x006fea0003800000 */
[----:B------:R-:W0:Y:S02]  /*0d30*/  LDC R7, c[0x0][0x634] ;  /* 0x00018d00ff077b82 */ /* 0x000e240000000800 */
[----:B0-----:R-:W-:-:S05]  /*0d40*/  IADD3 R7, P0, R2, R7, RZ ;  /* 0x0000000702077210 */ /* 0x001fca0007f1e0ff */
[----:B------:R-:W-:-:S04]  /*0d50*/  IMAD.X R19, RZ, RZ, R3, P0 ;  /* 0x000000ffff137224 */ /* 0x000fc800000e0603 */
[----:B------:R-:W-:-:S04]  /*0d60*/  IMAD.WIDE.U32 R8, R19, R22, RZ ;  /* 0x0000001613087225 */ /* 0x000fc800078e00ff */
[----:B------:R-:W-:-:S04]  /*0d70*/  IMAD.WIDE.U32 R14, P0, R7, R23, R8 ;  /* 0x00000017070e7225 */ /* 0x000fc80007800008 */
[----:B------:R-:W-:-:S04]  /*0d80*/  IMAD.WIDE.U32 R8, R7, R22, RZ ;  /* 0x0000001607087225 */ /* 0x000fc800078e00ff */
[----:B------:R-:W-:Y:S01]  /*0d90*/  IMAD.X R17, RZ, RZ, RZ, P0 ;  /* 0x000000ffff117224 */ /* 0x000fe200000e06ff */
[----:B------:R-:W-:Y:S01]  /*0da0*/  IADD3 RZ, P0, R9, R14, RZ ;  /* 0x0000000e09ff7210 */ /* 0x000fe20007f1e0ff */
[----:B------:R-:W-:-:S04]  /*0db0*/  IMAD.MOV.U32 R16, RZ, RZ, R15 ;  /* 0x000000ffff107224 */ /* 0x000fc800078e000f */
[----:B------:R-:W-:-:S08]  /*0dc0*/  IMAD.WIDE.U32.X R8, R19, R23, R16, P0 ;  /* 0x0000001713087225 */ /* 0x000fd000000e0410 */
.L_x_10:
[----:B------:R-:W0:Y:S01]  /*0dd0*/  LDC.64 R22, c[0x0][0x640] ;  /* 0x00019000ff167b82 */ /* 0x000e220000000a00 */
[--C-:B------:R-:W-:Y:S01]  /*0de0*/  SHF.R.U64 R27, R8, R18, R9.reuse ;  /* 0x00000012081b7219 */ /* 0x100fe20000001209 */
[----:B------:R-:W-:Y:S01]  /*0df0*/  IMAD R29, R13, R20, R10 ;  /* 0x000000140d1d7224 */ /* 0x000fe200078e020a */
[----:B------:R-:W-:Y:S02]  /*0e00*/  SHF.R.U32.HI R7, RZ, R18, R9 ;  /* 0x00000012ff077219 */ /* 0x000fe40000011609 */
[----:B------:R-:W-:-:S03]  /*0e10*/  IADD3 R11, P0, RZ, -R27, RZ ;  /* 0x8000001bff0b7210 */ /* 0x000fc60007f1e0ff */
[----:B------:R-:W1:Y:S02]  /*0e20*/  LDC R16, c[0x0][0x618] ;  /* 0x00018600ff107b82 */ /* 0x000e640000000800 */
[----:B------:R-:W-:Y:S02]  /*0e30*/  IMAD.X R7, RZ, RZ, ~R7, P0 ;  /* 0x000000ffff077224 */ /* 0x000fe400000e0e07 */
[----:B------:R-:W-:-:S04]  /*0e40*/  IMAD.WIDE.U32 R8, R11, R24, R2 ;  /* 0x000000180b087225 */ /* 0x000fc800078e0002 */
[----:B------:R-:W2:Y:S01]  /*0e50*/  LDC R15, c[0x0][0x608] ;  /* 0x00018200ff0f7b82 */ /* 0x000ea20000000800 */
[----:B------:R-:W-:-:S04]  /*0e60*/  IMAD R14, R7, R24, RZ ;  /* 0x00000018070e7224 */ /* 0x000fc800078e02ff */
[----:B------:R-:W-:Y:S02]  /*0e70*/  IMAD R7, R11, R25, R14 ;  /* 0x000000190b077224 */ /* 0x000fe400078e020e */
[----:B------:R-:W-:Y:S01]  /*0e80*/  IMAD.MOV.U32 R14, RZ, RZ, -0x1 ;  /* 0xffffffffff0e7424 */ /* 0x000fe200078e00ff */
[----:B------:R-:W3:Y:S01]  /*0e90*/  LDC R21, c[0x0][0x658] ;  /* 0x00019600ff157b82 */ /* 0x000ee20000000800 */
[----:B------:R-:W-:Y:S01]  /*0ea0*/  IMAD.IADD R7, R9, 0x1, R7 ;  /* 0x0000000109077824 */ /* 0x000fe200078e0207 */
[----:B0-----:R-:W-:-:S04]  /*0eb0*/  ISETP.NE.U32.AND P0, PT, R22, RZ, PT ;  /* 0x000000ff1600720c */ /* 0x001fc80003f05070 */
[----:B------:R-:W-:Y:S02]  /*0ec0*/  ISETP.NE.AND.EX P0, PT, R23, RZ, PT, P0 ;  /* 0x000000ff1700720c */ /* 0x000fe40003f05300 */
[----:B------:R-:W0:Y:S01]  /*0ed0*/  LDC R18, c[0x0][0x600] ;  /* 0x00018000ff127b82 */ /* 0x000e220000000800 */
[-CC-:B-1----:R-:W-:Y:S02]  /*0ee0*/  SHF.R.U64 R19, R8, R16.reuse, R7.reuse ;  /* 0x0000001008137219 */ /* 0x182fe40000001207 */
[----:B------:R-:W-:Y:S01]  /*0ef0*/  SHF.R.U32.HI R8, RZ, R16, R7 ;  /* 0x00000010ff087219 */ /* 0x000fe20000011607 */
[----:B------:R-:W-:-:S04]  /*0f00*/  IMAD.MOV.U32 R16, RZ, RZ, 0x1 ;  /* 0x00000001ff107424 */ /* 0x000fc800078e00ff */
[----:B------:R-:W1:Y:S01]  /*0f10*/  LDC R24, c[0x0][0x648] ;  /* 0x00019200ff187b82 */ /* 0x000e620000000800 */
[-CC-:B--2---:R-:W-:Y:S02]  /*0f20*/  SHF.R.U64 R28, R19, R15.reuse, R8.reuse ;  /* 0x0000000f131c7219 */ /* 0x184fe40000001208 */
[----:B------:R-:W-:-:S05]  /*0f30*/  SHF.R.U32.HI R8, RZ, R15, R8 ;  /* 0x0000000fff087219 */ /* 0x000fca0000011608 */
[----:B------:R-:W2:Y:S01]  /*0f40*/  LDC R26, c[0x0][0x638] ;  /* 0x00018e00ff1a7b82 */ /* 0x000ea20000000800 */
[-CC-:B---3--:R-:W-:Y:S02]  /*0f50*/  SHF.R.U64 R20, R28, R21.reuse, R8.reuse ;  /* 0x000000151c147219 */ /* 0x188fe40000001208 */
[-C--:B------:R-:W-:Y:S02]  /*0f60*/  SHF.L.U32 R7, R14, R21.reuse, RZ ;  /* 0x000000150e077219 */ /* 0x080fe400000006ff */
[----:B------:R-:W-:Y:S01]  /*0f70*/  SHF.R.U32.HI R9, RZ, R21, R8 ;  /* 0x00000015ff097219 */ /* 0x000fe20000011608 */
[----:B------:R-:W-:Y:S01]  /*0f80*/  IMAD.MOV.U32 R8, RZ, RZ, R20 ;  /* 0x000000ffff087224 */ /* 0x000fe200078e0014 */
[----:B------:R-:W-:Y:S01]  /*0f90*/  LOP3.LUT R13, RZ, R7, RZ, 0x33, !PT ;  /* 0x00000007ff0d7212 */ /* 0x000fe200078e33ff */
[----:B------:R-:W3:Y:S01]  /*0fa0*/  LDC R25, c[0x0][0x610] ;  /* 0x00018400ff197b82 */ /* 0x000ee20000000800 */
[----:B------:R-:W-:Y:S05]  /*0fb0*/  @!P0 BRA `(.L_x_11) ;  /* 0x0000000000288947 */ /* 0x000fea0003800000 */
[----:B------:R-:W4:Y:S02]  /*0fc0*/  LDC R7, c[0x0][0x64c] ;  /* 0x00019300ff077b82 */ /* 0x000f240000000800 */
[----:B----4-:R-:W-:-:S05]  /*0fd0*/  IADD3 R7, P0, R20, R7, RZ ;  /* 0x0000000714077210 */ /* 0x010fca0007f1e0ff */
        /* <DEDUP_REMOVED lines=8> */
.L_x_11:
[----:B-1----:R-:W-:Y:S01]  /*1060*/  SHF.R.U64 R9, R8, R24, R9 ;  /* 0x0000001808097219 */ /* 0x002fe20000001209 */
[----:B0-----:R-:W-:Y:S01]  /*1070*/  VIADD R10, R18, 0xffffffff ;  /* 0xffffffff120a7836 */ /* 0x001fe20000000000 */
[----:B------:R-:W-:Y:S01]  /*1080*/  SHF.L.U32 R7, R16, R21, RZ ;  /* 0x0000001510077219 */ /* 0x000fe200000006ff */
[----:B------:R-:W-:Y:S01]  /*1090*/  IMAD.MOV.U32 R14, RZ, RZ, 0x1 ;  /* 0x00000001ff0e7424 */ /* 0x000fe200078e00ff */
[----:B------:R-:W-:Y:S01]  /*10a0*/  LOP3.LUT R8, R28, R13, RZ, 0xc0, !PT ;  /* 0x0000000d1c087212 */ /* 0x000fe200078ec0ff */
[----:B------:R-:W-:Y:S01]  /*10b0*/  IMAD.MOV R11, RZ, RZ, -R9 ;  /* 0x000000ffff0b7224 */ /* 0x000fe200078e0a09 */
[----:B------:R-:W-:Y:S02]  /*10c0*/  SEL R12, R12, R29, !P3 ;  /* 0x0000001d0c0c7207 */ /* 0x000fe40005800000 */
[----:B------:R-:W-:Y:S01]  /*10d0*/  LOP3.LUT R10, R19, R10, RZ, 0xc0, !PT ;  /* 0x0000000a130a7212 */ /* 0x000fe200078ec0ff */
[----:B------:R-:W-:Y:S02]  /*10e0*/  IMAD R9, R7, R9, R8 ;  /* 0x0000000907097224 */ /* 0x000fe400078e0208 */
[----:B--2---:R-:W-:-:S02]  /*10f0*/  IMAD R7, R11, R26, R20 ;  /* 0x0000001a0b077224 */ /* 0x004fc400078e0214 */
[----:B---3--:R-:W-:Y:S02]  /*1100*/  IMAD R12, R9, R25, R12 ;  /* 0x00000019090c7224 */ /* 0x008fe400078e020c */
[----:B------:R-:W-:-:S05]  /*1110*/  IMAD R7, R7, R18, R10 ;  /* 0x0000001207077224 */ /* 0x000fca00078e020a */
[----:B------:R-:W-:Y:S02]  /*1120*/  SEL R8, R7, R12, !P3 ;  /* 0x0000000c07087207 */ /* 0x000fe40005800000 */
[----:B------:R-:W-:Y:S01]  /*1130*/  SEL R9, R12, R7, !P3 ;  /* 0x000000070c097207 */ /* 0x000fe20005800000 */
[----:B------:R-:W-:-:S07]  /*1140*/  IMAD.MOV.U32 R7, RZ, RZ, R27 ;  /* 0x000000ffff077224 */ /* 0x000fce00078e001b */
.L_x_9:
[----:B------:R-:W-:-:S08]  /*1150*/  NOP ;  /* 0x0000000000007918 */ /* 0x000fd00000000000 */
[----:B------:R-:W0:Y:S02]  /*1160*/  USETMAXREG.TRY_ALLOC.CTAPOOL UP0, 0xe8 ;  /* 0x000000e8000079c8 */ /* 0x000e240008000600 */
[----:B0-----:R-:W-:-:S13]  /*1170*/  PLOP3.LUT P0, PT, PT, PT, UP0, 0x80, 0x0 ;  /* 0x000000000000781c */ /* 0x001fda0003f0f008 */
[----:B------:R-:W-:Y:S05]  /*1180*/  @!P0 BRA `(.L_x_9) ;  /* 0xfffffffc00f08947 */ /* 0x000fea000383ffff */
[----:B------:R-:W-:Y:S01]  /*1190*/  ULDC.64 UR4, c[0x0][0x598] ;  /* 0x0001660000047ab9 */ /* 0x000fe20000000a00 */
[----:B------:R-:W-:Y:S01]  /*11a0*/  ULDC.64 UR20, c[0x0][0x208] ;  /* 0x0000820000147ab9 */ /* 0x000fe20000000a00 */
[----:B------:R-:W-:-:S04]  /*11b0*/  ISETP.NE.U32.AND P0, PT, RZ, UR4, PT ;  /* 0x00000004ff007c0c */ /* 0x000fc8000bf05070 */
[----:B------:R-:W-:-:S13]  /*11c0*/  ISETP.NE.AND.EX P0, PT, RZ, UR5, PT, P0 ;  /* 0x00000005ff007c0c */ /* 0x000fda000bf05300 */
[----:B------:R-:W-:Y:S05]  /*11d0*/  @!P0 BRA `(.L_x_12) ;  /* 0x00000000001c8947 */ /* 0x000fea0003800000 */
[----:B------:R-:W0:Y:S02]  /*11e0*/  LDC.64 R10, c[0x0][0x598] ;  /* 0x00016600ff0a7b82 */ /* 0x000e240000000a00 */
[----:B0-----:R-:W2:Y:S02]  /*11f0*/  LDG.E.64 R10, desc[UR20][R10.64] ;  /* 0x000000140a0a7981 */ /* 0x001ea4000c1e1b00 */
[----:B--2---:R-:W-:-:S04]  /*1200*/  ISETP.NE.U32.AND P0, PT, R10, RZ, PT ;  /* 0x000000ff0a00720c */ /* 0x004fc80003f05070 */
[----:B------:R-:W-:-:S13]  /*1210*/  ISETP.NE.AND.EX P0, PT, R11, RZ, PT, P0 ;  /* 0x000000ff0b00720c */ /* 0x000fda0003f05300 */
[----:B------:R-:W-:Y:S05]  /*1220*/  @!P0 BRA `(.L_x_12) ;  /* 0x0000000000088947 */ /* 0x000fea0003800000 */
[----:B------:R0:W5:Y:S01]  /*1230*/  LD.E R10, desc[UR20][R10.64] ;  /* 0x000000140a0a7980 */ /* 0x000162000c101900 */
[----:B------:R-:W-:Y:S05]  /*1240*/  BRA `(.L_x_13) ;  /* 0x0000000000207947 */ /* 0x000fea0003800000 */
.L_x_12:
[----:B------:R-:W-:Y:S02]  /*1250*/  ULDC.64 UR4, c[0x0][0x588] ;  /* 0x0001620000047ab9 */ /* 0x000fe40000000a00 */
[----:B------:R-:W-:-:S04]  /*1260*/  ISETP.NE.U32.AND P0, PT, RZ, UR4, PT ;  /* 0x00000004ff007c0c */ /* 0x000fc8000bf05070 */
[----:B------:R-:W-:-:S13]  /*1270*/  ISETP.NE.AND.EX P0, PT, RZ, UR5, PT, P0 ;  /* 0x00000005ff007c0c */ /* 0x000fda000bf05300 */
[----:B------:R-:W-:Y:S05]  /*1280*/  @!P0 BRA `(.L_x_14) ;  /* 0x00000000000c8947 */ /* 0x000fea0003800000 */
[----:B------:R-:W0:Y:S02]  /*1290*/  LDC.64 R10, c[0x0][0x588] ;  /* 0x00016200ff0a7b82 */ /* 0x000e240000000a00 */
[----:B0-----:R1:W5:Y:S01]  /*12a0*/  LDG.E R10, desc[UR20][R10.64] ;  /* 0x000000140a0a7981 */ /* 0x001362000c1e1900 */
[----:B------:R-:W-:Y:S05]  /*12b0*/  BRA `(.L_x_13) ;  /* 0x0000000000047947 */ /* 0x000fea0003800000 */
.L_x_14:
[----:B------:R-:W2:Y:S02]  /*12c0*/  LDC R10, c[0x0][0x580] ;  /* 0x00016000ff0a7b82 */ /* 0x000ea40000000800 */
.L_x_13:
[----:B------:R-:W-:Y:S02]  /*12d0*/  ULDC.64 UR4, c[0x0][0x5a0] ;  /* 0x0001680000047ab9 */ /* 0x000fe40000000a00 */
[----:B------:R-:W-:-:S04]  /*12e0*/  ISETP.NE.U32.AND P0, PT, RZ, UR4, PT ;  /* 0x00000004ff007c0c */ /* 0x000fc8000bf05070 */
[----:B------:R-:W-:-:S13]  /*12f0*/  ISETP.NE.AND.EX P0, PT, RZ, UR5, PT, P0 ;  /* 0x00000005ff007c0c */ /* 0x000fda000bf05300 */
[----:B------:R-:W-:Y:S05]  /*1300*/  @!P0 BRA `(.L_x_15) ;  /* 0x00000000001c8947 */ /* 0x000fea0003800000 */
[----:B------:R-:W3:Y:S02]  /*1310*/  LDC.64 R12, c[0x0][0x5a0] ;  /* 0x00016800ff0c7b82 */ /* 0x000ee40000000a00 */
[----:B---3--:R-:W3:Y:S02]  /*1320*/  LDG.E.64 R12, desc[UR20][R12.64] ;  /* 0x000000140c0c7981 */ /* 0x008ee4000c1e1b00 */
[----:B---3--:R-:W-:-:S04]  /*1330*/  ISETP.NE.U32.AND P0, PT, R12, RZ, PT ;  /* 0x000000ff0c00720c */ /* 0x008fc80003f05070 */
[----:B------:R-:W-:-:S13]  /*1340*/  ISETP.NE.AND.EX P0, PT, R13, RZ, PT, P0 ;  /* 0x000000ff0d00720c */ /* 0x000fda0003f05300 */
[----:B------:R-:W-:Y:S05]  /*1350*/  @!P0 BRA `(.L_x_15) ;  /* 0x0000000000088947 */ /* 0x000fea0003800000 */
[----:B01----:R0:W5:Y:S01]  /*1360*/  LD.E R11, desc[UR20][R12.64] ;  /* 0x000000140c0b7980 */ /* 0x003162000c101900 */
[----:B------:R-:W-:Y:S05]  /*1370*/  BRA `(.L_x_16) ;  /* 0x0000000000207947 */ /* 0x000fea0003800000 */
.L_x_15:
[----:B------:R-:W-:Y:S02]  /*1380*/  ULDC.64 UR4, c[0x0][0x590] ;  /* 0x0001640000047ab9 */ /* 0x000fe40000000a00 */
[----:B------:R-:W-:-:S04]  /*1390*/  ISETP.NE.U32.AND P0, PT, RZ, UR4, PT ;  /* 0x00000004ff007c0c */ /* 0x000fc8000bf05070 */
[----:B------:R-:W-:-:S13]  /*13a0*/  ISETP.NE.AND.EX P0, PT, RZ, UR5, PT, P0 ;  /* 0x00000005ff007c0c */ /* 0x000fda000bf05300 */
[----:B------:R-:W-:Y:S05]  /*13b0*/  @!P0 BRA `(.L_x_17) ;  /* 0x00000000000c8947 */ /* 0x000fea0003800000 */
[----:B------:R-:W0:Y:S02]  /*13c0*/  LDC.64 R12, c[0x0][0x590] ;  /* 0x00016400ff0c7b82 */ /* 0x000e240000000a00 */
[----:B01----:R1:W5:Y:S01]  /*13d0*/  LDG.E R11, desc[UR20][R12.64] ;  /* 0x000000140c0b7981 */ /* 0x003362000c1e1900 */
[----:B------:R-:W-:Y:S05]  /*13e0*/  BRA `(.L_x_16) ;  /* 0x0000000000047947 */ /* 0x000fea0003800000 */
.L_x_17:
[----:B01----:R-:W3:Y:S02]  /*13f0*/  LDC R11, c[0x0][0x584] ;  /* 0x00016100ff0b7b82 */ /* 0x003ee40000000800 */
.L_x_16:
[----:B------:R-:W-:-:S13]  /*1400*/  LOP3.LUT P0, RZ, R14, 0xff, RZ, 0xc0, !PT ;  /* 0x000000ff0eff7812 */ /* 0x000fda000780c0ff */
[----:B------:R-:W-:Y:S05]  /*1410*/  @!P0 EXIT ;  /* 0x000000000000894d */ /* 0x000fea0003800000 */
[----:B------:R-:W-:Y:S01]  /*1420*/  ULDC UR4, c[0x0][0x28c] ;  /* 0x0000a30000047ab9 */ /* 0x000fe20000000800 */
[----:B------:R-:W-:Y:S01]  /*1430*/  LOP3.LUT R170, R4, 0x1, RZ, 0xfc, !PT ;  /* 0x0000000104aa7812 */ /* 0x000fe200078efcff */
[----:B------:R-:W-:-:S04]  /*1440*/  UIADD3 UR4, UR4, 0x1f, URZ ;  /* 0x0000001f04047890 */ /* 0x000fc8000fffe03f */
[----:B------:R-:W-:-:S04]  /*1450*/  USHF.R.S32.HI UR5, URZ, 0x1f, UR4 ;  /* 0x0000001f3f057899 */ /* 0x000fc80008011404 */
[----:B------:R-:W-:-:S03]  /*1460*/  ULEA.HI UR5, UR5, UR4, URZ, 0x5 ;  /* 0x0000000405057291 */ /* 0x000fc6000f8f283f */
[----:B------:R-:W-:Y:S01]  /*1470*/  UMOV UR4, URZ ;  /* 0x0000003f00047c82 */ /* 0x000fe20008000000 */
[----:B------:R-:W-:-:S03]  /*1480*/  USHF.R.S32.HI UR9, URZ, 0x5, UR5 ;  /* 0x000000053f097899 */ /* 0x000fc60008011405 */
[----:B------:R-:W-:-:S09]  /*1490*/  UMOV UR5, URZ ;  /* 0x0000003f00057c82 */ /* 0x000fd20008000000 */
.L_x_204:
[----:B01----:R-:W-:Y:S01]  /*14a0*/  LOP3.LUT R12, R0, 0x80, RZ, 0xc0, !PT ;  /* 0x00000080000c7812 */ /* 0x003fe200078ec0ff */
[----:B------:R-:W0:Y:S01]  /*14b0*/  S2UR UR13, SR_CgaCtaId ;  /* 0x00000000000d79c3 */ /* 0x000e220000008800 */
[----:B------:R-:W-:Y:S01]  /*14c0*/  UMOV UR12, 0x400 ;  /* 0x00000400000c7882 */ /* 0x000fe20000000000 */
[----:B------:R-:W-:Y:S01]  /*14d0*/  UMOV UR6, URZ ;  /* 0x0000003f00067c82 */ /* 0x000fe20008000000 */
[----:B------:R-:W-:Y:S01]  /*14e0*/  SHF.R.U32.HI R16, RZ, 0x7, R12 ;  /* 0x00000007ff107819 */ /* 0x000fe2000001160c */
[----:B------:R-:W-:Y:S01]  /*14f0*/  UMOV UR7, URZ ;  /* 0x0000003f00077c82 */ /* 0x000fe20008000000 */
[----:B------:R-:W-:Y:S01]  /*1500*/  UMOV UR22, UR5 ;  /* 0x0000000500167c82 */ /* 0x000fe20008000000 */
[----:B------:R-:W-:Y:S02]  /*1510*/  CS2R R14, SRZ ;  /* 0x00000000000e7805 */ /* 0x000fe4000001ff00 */
[----:B------:R-:W-:Y:S01]  /*1520*/  CS2R R18, SRZ ;  /* 0x0000000000127805 */ /* 0x000fe2000001ff00 */
[----:B------:R-:W1:Y:S01]  /*1530*/  LDC R12, c[0x0][0x28c] ;  /* 0x0000a300ff0c7b82 */ /* 0x000e620000000800 */
[----:B----4-:R-:W4:Y:S01]  /*1540*/  SHFL.IDX PT, R16, R16, RZ, 0x1f ;  /* 0x00001fff10107589 */ /* 0x010f2200000e0000 */
[----:B------:R-:W-:-:S02]  /*1550*/  CS2R R20, SRZ ;  /* 0x0000000000147805 */ /* 0x000fc4000001ff00 */
[----:B------:R-:W-:Y:S02]  /*1560*/  CS2R R22, SRZ ;  /* 0x0000000000167805 */ /* 0x000fe4000001ff00 */
[----:B------:R-:W-:Y:S02]  /*1570*/  CS2R R106, SRZ ;  /* 0x00000000006a7805 */ /* 0x000fe4000001ff00 */
[----:B------:R-:W-:Y:S02]  /*1580*/  CS2R R108, SRZ ;  /* 0x00000000006c7805 */ /* 0x000fe4000001ff00 */
[----:B------:R-:W-:Y:S02]  /*1590*/  CS2R R110, SRZ ;  /* 0x00000000006e7805 */ /* 0x000fe4000001ff00 */
[----:B------:R-:W-:Y:S02]  /*15a0*/  CS2R R104, SRZ ;  /* 0x0000000000687805 */ /* 0x000fe4000001ff00 */
        /* <DEDUP_REMOVED lines=16> */
[----:B-1----:R-:W-:Y:S02]  /*16b0*/  ISETP.GE.AND P0, PT, R12, 0x1, PT ;  /* 0x000000010c00780c */ /* 0x002fe40003f06270 */
[----:B------:R-:W-:Y:S02]  /*16c0*/  CS2R R12, SRZ ;  /* 0x00000000000c7805 */ /* 0x000fe4000001ff00 */
[----:B----4-:R-:W-:-:S02]  /*16d0*/  R2UR UR8, R16 ;  /* 0x00000000100872ca */ /* 0x010fc400000e0000 */
        /* <DEDUP_REMOVED lines=11> */
[----:B------:R-:W-:Y:S01]  /*1790*/  CS2R R164, SRZ ;  /* 0x0000000000a47805 */ /* 0x000fe2000001ff00 */
[----:B------:R-:W-:Y:S01]  /*17a0*/  ULEA.HI UR10, UR8, UR8, URZ, 0x1 ;  /* 0x00000008080a7291 */ /* 0x000fe2000f8f083f */
[----:B------:R-:W-:-:S02]  /*17b0*/  CS2R R166, SRZ ;  /* 0x0000000000a67805 */ /* 0x000fc4000001ff00 */
[----:B------:R-:W-:Y:S01]  /*17c0*/  CS2R R168, SRZ ;  /* 0x0000000000a87805 */ /* 0x000fe2000001ff00 */
[----:B------:R-:W-:Y:S01]  /*17d0*/  IMAD.MOV.U32 R171, RZ, RZ, RZ ;  /* 0x000000ffffab7224 */ /* 0x000fe200078e00ff */
[----:B------:R-:W-:Y:S01]  /*17e0*/  ULOP3.LUT UR11, UR10, 0x1ffffe, URZ, 0xc0, !UPT ;  /* 0x001ffffe0a0b7892 */ /* 0x000fe2000f8ec03f */
[----:B------:R-:W-:Y:S01]  /*17f0*/  IMAD.MOV.U32 R173, RZ, RZ, RZ ;  /* 0x000000ffffad7224 */ /* 0x000fe200078e00ff */
[----:B0-----:R-:W-:Y:S01]  /*1800*/  ULEA UR10, UR13, UR12, 0x18 ;  /* 0x0000000c0d0a7291 */ /* 0x001fe2000f8ec03f */
[----:B------:R-:W-:Y:S01]  /*1810*/  IMAD.U32 R177, RZ, RZ, UR4 ;  /* 0x00000004ffb17e24 */ /* 0x000fe2000f8e00ff */
[----:B------:R-:W-:Y:S01]  /*1820*/  UIADD3 UR11, UR8, -UR11, URZ ;  /* 0x8000000b080b7290 */ /* 0x000fe2000fffe03f */
[----:B------:R-:W-:Y:S02]  /*1830*/  CS2R R88, SRZ ;  /* 0x0000000000587805 */ /* 0x000fe4000001ff00 */
[----:B------:R-:W-:Y:S01]  /*1840*/  CS2R R90, SRZ ;  /* 0x00000000005a7805 */ /* 0x000fe2000001ff00 */
[----:B------:R-:W-:Y:S01]  /*1850*/  UMOV UR8, URZ ;  /* 0x0000003f00087c82 */ /* 0x000fe20008000000 */
[----:B------:R-:W-:Y:S01]  /*1860*/  ULEA UR11, UR11, UR10, 0xb ;  /* 0x0000000a0b0b7291 */ /* 0x000fe2000f8e583f */
[----:B------:R-:W-:-:S02]  /*1870*/  CS2R R92, SRZ ;  /* 0x00000000005c7805 */ /* 0x000fc4000001ff00 */
[----:B------:R-:W-:Y:S02]  /*1880*/  CS2R R94, SRZ ;  /* 0x00000000005e7805 */ /* 0x000fe4000001ff00 */
[----:B------:R-:W-:Y:S01]  /*1890*/  CS2R R96, SRZ ;  /* 0x0000000000607805 */ /* 0x000fe2000001ff00 */
[----:B------:R-:W-:Y:S01]  /*18a0*/  UIADD3 UR11, UR11, 0x280, URZ ;  /* 0x000002800b0b7890 */ /* 0x000fe2000fffe03f */
[----:B------:R-:W-:Y:S02]  /*18b0*/  CS2R R98, SRZ ;  /* 0x0000000000627805 */ /* 0x000fe4000001ff00 */
[----:B------:R-:W-:Y:S02]  /*18c0*/  CS2R R100, SRZ ;  /* 0x0000000000647805 */ /* 0x000fe4000001ff00 */
[----:B------:R-:W-:Y:S01]  /*18d0*/  CS2R R102, SRZ ;  /* 0x0000000000667805 */ /* 0x000fe2000001ff00 */
[----:B------:R-:W-:Y:S01]  /*18e0*/  USHF.R.U32.HI UR11, URZ, 0x4, UR11 ;  /* 0x000000043f0b7899 */ /* 0x000fe2000801160b */
[----:B------:R-:W-:-:S02]  /*18f0*/  CS2R R72, SRZ ;  /* 0x0000000000487805 */ /* 0x000fc4000001ff00 */
[----:B------:R-:W-:Y:S02]  /*1900*/  CS2R R74, SRZ ;  /* 0x00000000004a7805 */ /* 0x000fe4000001ff00 */
[----:B------:R-:W-:Y:S01]  /*1910*/  CS2R R76, SRZ ;  /* 0x00000000004c7805 */ /* 0x000fe2000001ff00 */
[----:B------:R-:W-:Y:S01]  /*1920*/  ULOP3.LUT UR11, UR11, 0x3fff, URZ, 0xc0, !UPT ;  /* 0x00003fff0b0b7892 */ /* 0x000fe2000f8ec03f */
        /* <DEDUP_REMOVED lines=22> */
[----:B---3--:R-:W-:Y:S02]  /*1a90*/  CS2R R26, SRZ ;  /* 0x00000000001a7805 */ /* 0x008fe4000001ff00 */
[----:B--2---:R-:W-:Y:S02]  /*1aa0*/  CS2R R28, SRZ ;  /* 0x00000000001c7805 */ /* 0x004fe4000001ff00 */
[----:B------:R-:W-:Y:S02]  /*1ab0*/  CS2R R30, SRZ ;  /* 0x00000000001e7805 */ /* 0x000fe4000001ff00 */
[----:B------:R-:W-:Y:S02]  /*1ac0*/  CS2R R32, SRZ ;  /* 0x0000000000207805 */ /* 0x000fe4000001ff00 */
[----:B------:R-:W-:Y:S02]  /*1ad0*/  CS2R R34, SRZ ;  /* 0x0000000000227805 */ /* 0x000fe4000001ff00 */
[----:B------:R-:W-:-:S02]  /*1ae0*/  CS2R R36, SRZ ;  /* 0x0000000000247805 */ /* 0x000fc4000001ff00 */
[----:B------:R-:W-:Y:S01]  /*1af0*/  CS2R R38, SRZ ;  /* 0x0000000000267805 */ /* 0x000fe2000001ff00 */
[----:B------:R-:W-:Y:S06]  /*1b00*/  @!P0 BRA `(.L_x_18) ;  /* 0x0000000800c48947 */ /* 0x000fec0003800000 */
[----:B------:R-:W-:-:S13]  /*1b10*/  ISETP.NE.AND P1, PT, R170, 0x3, PT ;  /* 0x00000003aa00780c */ /* 0x000fda0003f25270 */
[----:B------:R-:W-:Y:S05]  /*1b20*/  @!P1 BRA `(.L_x_19) ;  /* 0x0000000000049947 */ /* 0x000fea0003800000 */
[----:B------:R-:W-:Y:S01]  /*1b30*/  BPT.TRAP 0x1 ;  /* 0x000000040000795c */ /* 0x000fe20000300000 */
.L_x_19:
[----:B------:R-:W-:Y:S01]  /*1b40*/  ULEA UR7, UR5, UR10, 0x3 ;  /* 0x0000000a05077291 */ /* 0x000fe2000f8e183f */
[----:B------:R-:W-:-:S05]  /*1b50*/  IMAD.U32 R12, RZ, RZ, UR4 ;  /* 0x00000004ff0c7e24 */ /* 0x000fca000f8e00ff */
[----:B------:R-:W-:-:S04]  /*1b60*/  SHF.L.U32 R12, R12, 0x1f, RZ ;  /* 0x0000001f0c0c7819 */ /* 0x000fc800000006ff */
[----:B------:R0:W1:Y:S01]  /*1b70*/  SYNCS.PHASECHK.TRANS64.TRYWAIT P0, [UR7], R12 ;  /* 0x0000000cff0075a7 */ /* 0x0000620008000147 */
[----:B------:R-:W-:Y:S05]  /*1b80*/  @!P1 BRA `(.L_x_20) ;  /* 0x0000000000049947 */ /* 0x000fea0003800000 */
[----:B------:R-:W-:Y:S01]  /*1b90*/  BPT.TRAP 0x1 ;  /* 0x000000040000795c */ /* 0x000fe20000300000 */
.L_x_20:
[----:B------:R-:W-:Y:S01]  /*1ba0*/  UMOV UR6, 0x1 ;  /* 0x0000000100067882 */ /* 0x000fe20000000000 */
[----:B------:R-:W-:Y:S01]  /*1bb0*/  IMAD.MOV.U32 R14, RZ, RZ, RZ ;  /* 0x000000ffff0e7224 */ /* 0x000fe200078e00ff */
[----:B-1----:R-:W-:Y:S06]  /*1bc0*/  @P0 BRA `(.L_x_21) ;  /* 0x0000000000080947 */ /* 0x002fec0003800000 */
[----:B------:R-:W1:Y:S02]  /*1bd0*/  SYNCS.PHASECHK.TRANS64.TRYWAIT P0, [UR7], R12 ;  /* 0x0000000cff0075a7 */ /* 0x000e640008000147 */
[----:B-1----:R-:W-:Y:S05]  /*1be0*/  @!P0 BRA `(.L_x_22) ;  /* 0x000000a000888947 */ /* 0x002fea0003800000 */
.L_x_21:
[----:B------:R-:W-:Y:S01]  /*1bf0*/  UIADD3 UR7, UR10, 0x19280, URZ ;  /* 0x000192800a077890 */ /* 0x000fe2000fffe03f */
[----:B------:R-:W-:Y:S01]  /*1c00*/  WARPGROUP.ARRIVE ;  /* 0x00000000000079c5 */ /* 0x000fe20000000000 */
[----:B------:R-:W-:Y:S01]  /*1c10*/  ULOP3.LUT UR12, UR11, 0x10000, URZ, 0xfc, !UPT ;  /* 0x000100000b0c7892 */ /* 0x000fe2000f8efc3f */
[----:B------:R-:W-:Y:S01]  /*1c20*/  IMAD.MOV.U32 R15, RZ, RZ, RZ ;  /* 0x000000ffff0f7224 */ /* 0x000fe200078e00ff */
[----:B------:R-:W-:Y:S01]  /*1c30*/  USHF.R.U32.HI UR7, URZ, 0x4, UR7 ;  /* 0x000000043f077899 */ /* 0x000fe20008011607 */
[----:B01----:R-:W-:Y:S01]  /*1c40*/  CS2R R12, SRZ ;  /* 0x00000000000c7805 */ /* 0x003fe2000001ff00 */
[----:B------:R-:W-:Y:S01]  /*1c50*/  ULEA UR12, UR5, UR12, 0x8 ;  /* 0x0000000c050c7291 */ /* 0x000fe2000f8e403f */
[----:B------:R-:W-:Y:S01]  /*1c60*/  CS2R R16, SRZ ;  /* 0x0000000000107805 */ /* 0x000fe2000001ff00 */
[----:B------:R-:W-:Y:S01]  /*1c70*/  ULOP3.LUT UR7, UR7, 0x3fff, URZ, 0xc0, !UPT ;  /* 0x00003fff07077892 */ /* 0x000fe2000f8ec03f */
[----:B------:R-:W-:Y:S01]  /*1c80*/  CS2R R18, SRZ ;  /* 0x0000000000127805 */ /* 0x000fe2000001ff00 */
[----:B------:R-:W-:Y:S01]  /*1c90*/  UMOV UR13, 0xc0000010 ;  /* 0xc0000010000d7882 */ /* 0x000fe20000000000 */
[----:B------:R-:W-:Y:S01]  /*1ca0*/  UMOV UR15, 0xc0000010 ;  /* 0xc0000010000f7882 */ /* 0x000fe20000000000 */
[----:B------:R-:W-:Y:S01]  /*1cb0*/  ULOP3.LUT UR7, UR7, 0x10000, URZ, 0xfc, !UPT ;  /* 0x0001000007077892 */ /* 0x000fe2000f8efc3f */
[----:B------:R-:W-:-:S02]  /*1cc0*/  CS2R R20, SRZ ;  /* 0x0000000000147805 */ /* 0x000fc4000001ff00 */
[----:B------:R-:W-:Y:S02]  /*1cd0*/  CS2R R22, SRZ ;  /* 0x0000000000167805 */ /* 0x000fe4000001ff00 */
[----:B------:R-:W-:Y:S01]  /*1ce0*/  CS2R R106, SRZ ;  /* 0x00000000006a7805 */ /* 0x000fe2000001ff00 */
[----:B------:R-:W-:Y:S01]  /*1cf0*/  UIMAD UR7, UR5, 0x140, UR7 ;  /* 0x00000140050778a4 */ /* 0x000fe2000f8e0207 */
[----:B------:R-:W-:Y:S02]  /*1d00*/  CS2R R108, SRZ ;  /* 0x00000000006c7805 */ /* 0x000fe4000001ff00 */
[----:B------:R-:W-:Y:S02]  /*1d10*/  CS2R R110, SRZ ;  /* 0x00000000006e7805 */ /* 0x000fe4000001ff00 */
[----:B------:R-:W-:Y:S01]  /*1d20*/  CS2R R104, SRZ ;  /* 0x0000000000687805 */ /* 0x000fe2000001ff00 */
[----:B------:R-:W-:Y:S01]  /*1d30*/  UIADD3 UR8, UR7, 0x40, URZ ;  /* 0x0000004007087890 */ /* 0x000fe2000fffe03f */
[----:B------:R-:W-:Y:S01]  /*1d40*/  CS2R R112, SRZ ;  /* 0x0000000000707805 */ /* 0x000fe2000001ff00 */
[----:B------:R-:W-:Y:S01]  /*1d50*/  UIADD3 UR16, UR7, 0x80, URZ ;  /* 0x0000008007107890 */ /* 0x000fe2000fffe03f */
[----:B------:R-:W-:Y:S01]  /*1d60*/  CS2R R116, SRZ ;  /* 0x0000000000747805 */ /* 0x000fe2000001ff00 */
[----:B------:R-:W-:Y:S01]  /*1d70*/  UMOV UR14, UR7 ;  /* 0x00000007000e7c82 */ /* 0x000fe20008000000 */
[----:B------:R-:W-:Y:S01]  /*1d80*/  CS2R R114, SRZ ;  /* 0x0000000000727805 */ /* 0x000fe2000001ff00 */
[----:B------:R-:W-:Y:S01]  /*1d90*/  QGMMA.64x32x32.F32.E4M3.E4M3 R88, gdesc[UR12], RZ, !UPT ;  /* 0x006000000c5879f3 */ /* 0x000fe2000c7008ff */
[----:B------:R-:W-:Y:S01]  /*1da0*/  UMOV UR14, UR8 ;  /* 0x00000008000e7c82 */ /* 0x000fe20008000000 */
[----:B------:R-:W-:Y:S01]  /*1db0*/  UIADD3 UR8, UR7, 0xc0, URZ ;  /* 0x000000c007087890 */ /* 0x000fe2000fffe03f */
[----:B------:R-:W-:Y:S01]  /*1dc0*/  CS2R R118, SRZ ;  /* 0x0000000000767805 */ /* 0x000fe2000001ff00 */
[----:B------:R-:W-:Y:S01]  /*1dd0*/  UMOV UR15, 0xc0000010 ;  /* 0xc0000010000f7882 */ /* 0x000fe20000000000 */
[----:B------:R-:W-:Y:S01]  /*1de0*/  UIADD3 UR7, UR7, 0x100, URZ ;  /* 0x0000010007077890 */ /* 0x000fe2000fffe03f */
[----:B------:R-:W-:Y:S01]  /*1df0*/  QGMMA.64x32x32.F32.E4M3.E4M3 R72, gdesc[UR12], RZ, !UPT ;  /* 0x006000000c4879f3 */ /* 0x000fe2000c7008ff */
[----:B------:R-:W-:Y:S01]  /*1e00*/  UMOV UR14, UR16 ;  /* 0x00000010000e7c82 */ /* 0x000fe20008000000 */
[----:B------:R-:W-:Y:S01]  /*1e10*/  UMOV UR15, 0xc0000010 ;  /* 0xc0000010000f7882 */ /* 0x000fe20000000000 */
[----:B------:R-:W-:Y:S01]  /*1e20*/  CS2R R120, SRZ ;  /* 0x0000000000787805 */ /* 0x000fe2000001ff00 */
[----:B------:R-:W-:Y:S01]  /*1e30*/  QGMMA.64x32x32.F32.E4M3.E4M3 R56, gdesc[UR12], RZ, !UPT ;  /* 0x006000000c3879f3 */ /* 0x000fe2000c7008ff */
[----:B------:R-:W-:Y:S01]  /*1e40*/  UMOV UR14, UR8 ;  /* 0x00000008000e7c82 */ /* 0x000fe20008000000 */
[----:B------:R-:W-:Y:S01]  /*1e50*/  UMOV UR15, 0xc0000010 ;  /* 0xc0000010000f7882 */ /* 0x000fe20000000000 */
[----:B------:R-:W-:Y:S01]  /*1e60*/  CS2R R126, SRZ ;  /* 0x00000000007e7805 */ /* 0x000fe2000001ff00 */
[----:B------:R-:W-:Y:S01]  /*1e70*/  QGMMA.64x32x32.F32.E4M3.E4M3 R40, gdesc[UR12], RZ, !UPT ;  /* 0x006000000c2879f3 */ /* 0x000fe2000c7008ff */
[----:B------:R-:W-:Y:S01]  /*1e80*/  UMOV UR14, UR7 ;  /* 0x00000007000e7c82 */ /* 0x000fe20008000000 */
[----:B------:R-:W-:Y:S01]  /*1e90*/  ULDC UR7, c[0x0][0x50c] ;  /* 0x0001430000077ab9 */ /* 0x000fe20000000800 */
[----:B------:R-:W-:Y:S01]  /*1ea0*/  UMOV UR15, 0xc0000010 ;  /* 0xc0000010000f7882 */ /* 0x000fe20000000000 */
[----:B------:R-:W-:Y:S01]  /*1eb0*/  UISETP.NE.AND UP0, UPT, UR7, 0x1, UPT ;  /* 0x000000010700788c */ /* 0x000fe2000bf05270 */
[----:B------:R-:W-:Y:S01]  /*1ec0*/  QGMMA.64x32x32.F32.E4M3.E4M3 R24, gdesc[UR12], RZ, !UPT, gsb0 ;  /* 0x006000000c1879f3 */ /* 0x000fe2000c0008ff */
[----:B------:R-:W-:-:S02]  /*1ed0*/  CS2R R122, SRZ ;  /* 0x00000000007a7805 */ /* 0x000fc4000001ff00 */
[----:B------:R-:W-:Y:S01]  /*1ee0*/  CS2R R128, SRZ ;  /* 0x0000000000807805 */ /* 0x000fe2000001ff00 */
[----:B------:R-:W-:Y:S01]  /*1ef0*/  USEL UR7, URZ, 0x1, UP0 ;  /* 0x000000013f077887 */ /* 0x000fe20008000000 */
[----:B------:R-:W-:Y:S02]  /*1f00*/  CS2R R124, SRZ ;  /* 0x00000000007c7805 */ /* 0x000fe4000001ff00 */
[----:B------:R-:W-:Y:S02]  /*1f10*/  CS2R R132, SRZ ;  /* 0x0000000000847805 */ /* 0x000fe4000001ff00 */
[----:B------:R-:W-:Y:S02]  /*1f20*/  CS2R R130, SRZ ;  /* 0x0000000000827805 */ /* 0x000fe4000001ff00 */
[----:B------:R-:W-:Y:S02]  /*1f30*/  CS2R R136, SRZ ;  /* 0x0000000000887805 */ /* 0x000fe4000001ff00 */
[----:B------:R-:W-:-:S02]  /*1f40*/  CS2R R134, SRZ ;  /* 0x0000000000867805 */ /* 0x000fc4000001ff00 */
[----:B------:R-:W-:Y:S02]  /*1f50*/  ISETP.NE.AND P0, PT, RZ, UR7, PT ;  /* 0x00000007ff007c0c */ /* 0x000fe4000bf05270 */
        /* <DEDUP_REMOVED lines=15> */
[----:B------:R-:W-:Y:S01]  /*2050*/  CS2R R168, SRZ ;  /* 0x0000000000a87805 */ /* 0x000fe2000001ff00 */
[----:B------:R-:W-:Y:S02]  /*2060*/  IMAD.MOV.U32 R171, RZ, RZ, RZ ;  /* 0x000000ffffab7224 */ /* 0x000fe400078e00ff */
[----:B------:R-:W-:Y:S01]  /*2070*/  IMAD.MOV.U32 R173, RZ, RZ, RZ ;  /* 0x000000ffffad7224 */ /* 0x000fe200078e00ff */
[----:B------:R-:W-:Y:S06]  /*2080*/  @!P0 BRA `(.L_x_23) ;  /* 0x0000000400488947 */ /* 0x000fec0003800000 */
[----:B------:R-:W-:Y:S02]  /*2090*/  WARPGROUP.DEPBAR.LE gsb0, 0x0 ;  /* 0x00008000000079c5 */ /* 0x000fe40000010000 */
[----:B------:R-:W-:-:S01]  /*20a0*/  FADD R173, RZ, R88 ;  /* 0x00000058ffad7221 */ /* 0x000fc20000000000 */
[----:B------:R-:W-:Y:S01]  /*20b0*/  FADD R168, RZ, R89 ;  /* 0x00000059ffa87221 */ /* 0x000fe20000000000 */
        /* <DEDUP_REMOVED lines=78> */
[----:B------:R-:W-:-:S06]  /*25a0*/  UMOV UR6, URZ ;  /* 0x0000003f00067c82 */ /* 0x000fcc0008000000 */
.L_x_23:
[----:B------:R-:W-:-:S04]  /*25b0*/  UIADD3 UR22, UR5, 0x1, URZ ;  /* 0x0000000105167890 */ /* 0x000fc8000fffe03f */
[----:B------:R-:W-:-:S04]  /*25c0*/  UISETP.NE.AND UP0, UPT, UR22, 0x19, UPT ;  /* 0x000000191600788c */ /* 0x000fc8000bf05270 */
[----:B------:R-:W-:Y:S02]  /*25d0*/  USEL UR8, URZ, 0x1, UP0 ;  /* 0x000000013f087887 */ /* 0x000fe40008000000 */
[----:B------:R-:W-:Y:S02]  /*25e0*/  USEL UR22, UR22, URZ, UP0 ;  /* 0x0000003f16167287 */ /* 0x000fe40008000000 */
[----:B------:R-:W-:-:S06]  /*25f0*/  ULOP3.LUT UR8, UR4, UR8, URZ, 0x3c, !UPT ;  /* 0x0000000804087292 */ /* 0x000fcc000f8e3c3f */
[----:B------:R-:W-:Y:S01]  /*2600*/  IMAD.U32 R177, RZ, RZ, UR8 ;  /* 0x00000008ffb17e24 */ /* 0x000fe2000f8e00ff */
[----:B------:R-:W-:-:S06]  /*2610*/  UMOV UR8, 0x1 ;  /* 0x0000000100087882 */ /* 0x000fcc0000000000 */
.L_x_18:
[----:B------:R-:W-:-:S04]  /*2620*/  UISETP.LT.AND UP0, UPT, UR9, 0x1, UPT ;  /* 0x000000010900788c */ /* 0x000fc8000bf01270 */
[----:B------:R-:W-:-:S04]  /*2630*/  USEL UR12, UR9, 0x1, UP0 ;  /* 0x00000001090c7887 */ /* 0x000fc80008000000 */
[----:B------:R-:W-:-:S04]  /*2640*/  UIADD3 UR12, UR9, -UR12, URZ ;  /* 0x8000000c090c7290 */ /* 0x000fc8000fffe03f */
[----:B------:R-:W-:-:S06]  /*2650*/  UISETP.GE.AND UP0, UPT, UR12, 0x1, UPT ;  /* 0x000000010c00788c */ /* 0x000fcc000bf06270 */
[----:B------:R-:W-:-:S13]  /*2660*/  PLOP3.LUT P0, PT, PT, PT, UP0, 0x80, 0x0 ;  /* 0x000000000000781c */ /* 0x000fda0003f0f008 */
[----:B------:R-:W-:Y:S05]  /*2670*/  @!P0 BRA `(.L_x_24) ;  /* 0x0000000800788947 */ /* 0x000fea0003800000 */
[----:B------:R-:W-:Y:S01]  /*2680*/  IMAD.U32 R172, RZ, RZ, UR12 ;  /* 0x0000000cffac7e24 */ /* 0x000fe2000f8e00ff */
[----:B------:R-:W-:Y:S01]  /*2690*/  ULDC UR23, c[0x0][0x50c] ;  /* 0x0001430000177ab9 */ /* 0x000fe20000000800 */
[----:B------:R-:W-:-:S07]  /*26a0*/  IMAD.U32 R174, RZ, RZ, UR5 ;  /* 0x00000005ffae7e24 */ /* 0x000fce000f8e00ff */
.L_x_32:
[----:B------:R-:W-:-:S13]  /*26b0*/  ISETP.NE.AND P1, PT, R170, 0x3, PT ;  /* 0x00000003aa00780c */ /* 0x000fda0003f25270 */
[----:B------:R-:W-:Y:S05]  /*26c0*/  @!P1 BRA `(.L_x_25) ;  /* 0x0000000000049947 */ /* 0x000fea0003800000 */
[----:B------:R-:W-:Y:S01]  /*26d0*/  BPT.TRAP 0x1 ;  /* 0x000000040000795c */ /* 0x000fe20000300000 */
.L_x_25:
[----:B------:R-:W0:Y:S01]  /*26e0*/  S2UR UR12, SR_CgaCtaId ;  /* 0x00000000000c79c3 */ /* 0x000e220000008800 */
[----:B------:R-:W-:Y:S01]  /*26f0*/  UMOV UR10, 0x400 ;  /* 0x00000400000a7882 */ /* 0x000fe20000000000 */
[----:B------:R-:W-:Y:S01]  /*2700*/  SHF.L.U32 R175, R177, 0x1f, RZ ;  /* 0x0000001fb1af7819 */ /* 0x000fe200000006ff */
[----:B0-----:R-:W-:-:S04]  /*2710*/  ULEA UR10, UR12, UR10, 0x18 ;  /* 0x0000000a0c0a7291 */ /* 0x001fc8000f8ec03f */
[----:B------:R-:W-:-:S09]  /*2720*/  ULEA UR12, UR22, UR10, 0x3 ;  /* 0x0000000a160c7291 */ /* 0x000fd2000f8e183f */
[----:B------:R0:W1:Y:S01]  /*2730*/  SYNCS.PHASECHK.TRANS64.TRYWAIT P0, [UR12], R175 ;  /* 0x000000afff0075a7 */ /* 0x000062000800014c */
[----:B------:R-:W-:Y:S05]  /*2740*/  @!P1 BRA `(.L_x_26) ;  /* 0x0000000000049947 */ /* 0x000fea0003800000 */
[----:B------:R-:W-:Y:S01]  /*2750*/  BPT.TRAP 0x1 ;  /* 0x000000040000795c */ /* 0x000fe20000300000 */
.L_x_26:
[----:B-1----:R-:W-:Y:S05]  /*2760*/  @P0 BRA `(.L_x_27) ;  /* 0x0000000000080947 */ /* 0x002fea0003800000 */
[----:B------:R-:W1:Y:S02]  /*2770*/  SYNCS.PHASECHK.TRANS64.TRYWAIT P0, [UR12], R175 ;  /* 0x000000afff0075a7 */ /* 0x000e64000800014c */
[----:B-1----:R-:W-:Y:S05]  /*2780*/  @!P0 BRA `(.L_x_28) ;  /* 0x0000009400b88947 */ /* 0x002fea0003800000 */
.L_x_27:
[----:B------:R-:W-:Y:S01]  /*2790*/  UIADD3 UR12, UR10, 0x19280, URZ ;  /* 0x000192800a0c7890 */ /* 0x000fe2000fffe03f */
[----:B------:R-:W-:Y:S01]  /*27a0*/  WARPGROUP.ARRIVE ;  /* 0x00000000000079c5 */ /* 0x000fe20000000000 */
[----:B------:R-:W-:Y:S02]  /*27b0*/  UISETP.NE.AND UP0, UPT, UR7, URZ, UPT ;  /* 0x0000003f0700728c */ /* 0x000fe4000bf05270 */
[----:B------:R-:W-:Y:S02]  /*27c0*/  USHF.R.U32.HI UR13, URZ, 0x4, UR12 ;  /* 0x000000043f0d7899 */ /* 0x000fe4000801160c */
[----:B------:R-:W-:Y:S02]  /*27d0*/  USEL UR8, UR8, URZ, !UP0 ;  /* 0x0000003f08087287 */ /* 0x000fe4000c000000 */
[----:B------:R-:W-:Y:S02]  /*27e0*/  ULOP3.LUT UR13, UR13, 0x3fff, URZ, 0xc0, !UPT ;  /* 0x00003fff0d0d7892 */ /* 0x000fe4000f8ec03f */
[----:B------:R-:W-:-:S02]  /*27f0*/  ULOP3.LUT UR12, UR11, 0x10000, URZ, 0xfc, !UPT ;  /* 0x000100000b0c7892 */ /* 0x000fc4000f8efc3f */
[----:B------:R-:W-:Y:S02]  /*2800*/  ULOP3.LUT UR13, UR13, 0x10000, URZ, 0xfc, !UPT ;  /* 0x000100000d0d7892 */ /* 0x000fe4000f8efc3f */
[----:B------:R-:W-:Y:S02]  /*2810*/  UISETP.NE.U32.AND UP0, UPT, UR8, URZ, UPT ;  /* 0x0000003f0800728c */ /* 0x000fe4000bf05070 */
[----:B------:R-:W-:Y:S02]  /*2820*/  UIMAD UR14, UR22, 0x140, UR13 ;  /* 0x00000140160e78a4 */ /* 0x000fe4000f8e020d */
[----:B------:R-:W-:Y:S02]  /*2830*/  ULEA UR12, UR22, UR12, 0x8 ;  /* 0x0000000c160c7291 */ /* 0x000fe4000f8e403f */
[----:B------:R-:W-:Y:S02]  /*2840*/  UIADD3 UR18, UR14, 0x40, URZ ;  /* 0x000000400e127890 */ /* 0x000fe4000fffe03f */
[----:B------:R-:W-:Y:S01]  /*2850*/  UIADD3 UR7, UR14, 0x80, URZ ;  /* 0x000000800e077890 */ /* 0x000fe2000fffe03f */
[----:B------:R-:W-:Y:S01]  /*2860*/  UMOV UR13, 0xc0000010 ;  /* 0xc0000010000d7882 */ /* 0x000fe20000000000 */
[----:B------:R-:W-:Y:S01]  /*2870*/  UMOV UR15, 0xc0000010 ;  /* 0xc0000010000f7882 */ /* 0x000fe20000000000 */
[----:B------:R-:W-:Y:S01]  /*2880*/  UMOV UR16, UR12 ;  /* 0x0000000c00107c82 */ /* 0x000fe20008000000 */
[----:B------:R-:W-:Y:S01]  /*2890*/  UMOV UR17, UR13 ;  /* 0x0000000d00117c82 */ /* 0x000fe20008000000 */
[----:B------:R-:W-:-:S02]  /*28a0*/  UIADD3 UR8, UR14, 0xc0, URZ ;  /* 0x000000c00e087890 */ /* 0x000fc4000fffe03f */
[----:B------:R-:W-:Y:S01]  /*28b0*/  QGMMA.64x32x32.F32.E4M3.E4M3 R88, gdesc[UR12], R88, UP0 ;  /* 0x006000000c5879f3 */ /* 0x000fe2000bf00858 */
[----:B------:R-:W-:Y:S01]  /*28c0*/  UMOV UR19, 0xc0000010 ;  /* 0xc000001000137882 */ /* 0x000fe20000000000 */
[----:B------:R-:W-:Y:S01]  /*28d0*/  UMOV UR15, 0xc0000010 ;  /* 0xc0000010000f7882 */ /* 0x000fe20000000000 */
[----:B------:R-:W-:Y:S01]  /*28e0*/  UIADD3 UR6, UR6, 0x1, URZ ;  /* 0x0000000106067890 */ /* 0x000fe2000fffe03f */
[----:B------:R-:W-:Y:S01]  /*28f0*/  QGMMA.64x32x32.F32.E4M3.E4M3 R72, gdesc[UR16], R72, UP0 ;  /* 0x00600000104879f3 */ /* 0x000fe2000bf00848 */
[----:B------:R-:W-:-:S03]  /*2900*/  UIADD3 UR16, UR14, 0x100, URZ ;  /* 0x000001000e107890 */ /* 0x000fc6000fffe03f */
[----:B------:R-:W-:Y:S02]  /*2910*/  UMOV UR14, UR7 ;  /* 0x00000007000e7c82 */ /* 0x000fe40008000000 */
[----:B------:R-:W-:Y:S01]  /*2920*/  QGMMA.64x32x32.F32.E4M3.E4M3 R56, gdesc[UR12], R56, UP0 ;  /* 0x006000000c3879f3 */ /* 0x000fe2000bf00838 */
[----:B------:R-:W-:Y:S01]  /*2930*/  UMOV UR14, UR8 ;  /* 0x00000008000e7c82 */ /* 0x000fe20008000000 */
[----:B------:R-:W-:Y:S02]  /*2940*/  UMOV UR15, 0xc0000010 ;  /* 0xc0000010000f7882 */ /* 0x000fe40000000000 */
[----:B------:R-:W-:Y:S01]  /*2950*/  QGMMA.64x32x32.F32.E4M3.E4M3 R40, gdesc[UR12], R40, UP0 ;  /* 0x006000000c2879f3 */ /* 0x000fe2000bf00828 */
[----:B------:R-:W-:Y:S01]  /*2960*/  UMOV UR14, UR16 ;  /* 0x00000010000e7c82 */ /* 0x000fe20008000000 */
[----:B------:R-:W-:Y:S02]  /*2970*/  UMOV UR15, 0xc0000010 ;  /* 0xc0000010000f7882 */ /* 0x000fe40000000000 */
[----:B------:R-:W-:Y:S01]  /*2980*/  QGMMA.64x32x32.F32.E4M3.E4M3 R24, gdesc[UR12], R24, UP0, gsb0 ;  /* 0x006000000c1879f3 */ /* 0x000fe2000b800818 */
[----:B------:R-:W-:-:S04]  /*2990*/  UISETP.NE.AND UP0, UPT, UR6, UR23, UPT ;  /* 0x000000170600728c */ /* 0x000fc8000bf05270 */
[----:B------:R-:W-:-:S06]  /*29a0*/  USEL UR7, URZ, 0x1, UP0 ;  /* 0x000000013f077887 */ /* 0x000fcc0008000000 */
[----:B------:R-:W-:Y:S01]  /*29b0*/  ISETP.NE.AND P0, PT, RZ, UR7, PT ;  /* 0x00000007ff007c0c */ /* 0x000fe2000bf05270 */
[----:B------:R-:W-:-:S12]  /*29c0*/  WARPGROUP.DEPBAR.LE gsb0, 0x1 ;  /* 0x00008000000079c5 */ /* 0x000fd80000010100 */
[----:B------:R-:W-:Y:S05]  /*29d0*/  @!P0 BRA `(.L_x_29) ;  /* 0x0000000400488947 */ /* 0x000fea0003800000 */
[----:B------:R-:W-:Y:S02]  /*29e0*/  WARPGROUP.DEPBAR.LE gsb0, 0x0 ;  /* 0x00008000000079c5 */ /* 0x000fe40000010000 */
[----:B------:R-:W-:-:S01]  /*29f0*/  FADD R173, R88, R173 ;  /* 0x000000ad58ad7221 */ /* 0x000fc20000000000 */
[----:B------:R-:W-:Y:S01]  /*2a00*/  FADD R168, R89, R168 ;  /* 0x000000a859a87221 */ /* 0x000fe20000000000 */
        /* <DEDUP_REMOVED lines=78> */
[----:B------:R-:W-:-:S06]  /*2ef0*/  UMOV UR6, URZ ;  /* 0x0000003f00067c82 */ /* 0x000fcc0008000000 */
.L_x_29:
[----:B------:R-:W-:Y:S05]  /*2f00*/  @!P1 BRA `(.L_x_30) ;  /* 0x0000000000049947 */ /* 0x000fea0003800000 */
[----:B------:R-:W-:Y:S01]  /*2f10*/  BPT.TRAP 0x1 ;  /* 0x000000040000795c */ /* 0x000fe20000300000 */
.L_x_30:
[----:B------:R-:W-:-:S13]  /*2f20*/  ISETP.NE.AND P0, PT, R5, RZ, PT ;  /* 0x000000ff0500720c */ /* 0x000fda0003f05270 */
[----:B01----:R-:W-:-:S05]  /*2f30*/  @P0 LEA R175, R174, UR10, 0x3 ;  /* 0x0000000aaeaf0c11 */ /* 0x003fca000f8e18ff */
[----:B------:R-:W-:-:S05]  /*2f40*/  @P0 VIADD R175, R175, 0xc8 ;  /* 0x000000c8afaf0836 */ /* 0x000fca0000000000 */
[----:B------:R-:W-:-:S04]  /*2f50*/  @P0 PRMT R175, R6, 0x654, R175 ;  /* 0x0000065406af0816 */ /* 0x000fc800000000af */
[----:B------:R0:W-:Y:S01]  /*2f60*/  @P0 SYNCS.ARRIVE.TRANS64.RED.A1T0 RZ, [R175+URZ], RZ ;  /* 0x000000ffafff09a7 */ /* 0x0001e2000810043f */
[----:B------:R-:W-:-:S13]  /*2f70*/  ISETP.GT.U32.AND P0, PT, R4, 0x1, PT ;  /* 0x000000010400780c */ /* 0x000fda0003f04070 */
[----:B0-----:R-:W-:Y:S05]  /*2f80*/  @P0 BRA `(.L_x_31) ;  /* 0x0000000000040947 */ /* 0x001fea0003800000 */
[----:B------:R-:W-:Y:S01]  /*2f90*/  BPT.TRAP 0x1 ;  /* 0x000000040000795c */ /* 0x000fe20000300000 */
.L_x_31:
[----:B------:R-:W-:Y:S01]  /*2fa0*/  UIADD3 UR22, UR22, 0x1, URZ ;  /* 0x0000000116167890 */ /* 0x000fe2000fffe03f */
[----:B------:R-:W-:Y:S01]  /*2fb0*/  ISETP.GT.AND P1, PT, R172, 0x1, PT ;  /* 0x00000001ac00780c */ /* 0x000fe20003f24270 */
[----:B------:R-:W-:Y:S02]  /*2fc0*/  VIADD R174, R174, 0x1 ;  /* 0x00000001aeae7836 */ /* 0x000fe40000000000 */
[----:B------:R-:W-:Y:S01]  /*2fd0*/  UISETP.NE.AND UP0, UPT, UR22, 0x19, UPT ;  /* 0x000000191600788c */ /* 0x000fe2000bf05270 */
[----:B------:R-:W-:Y:S02]  /*2fe0*/  VIADD R172, R172, 0xffffffff ;  /* 0xffffffffacac7836 */ /* 0x000fe40000000000 */
[C---:B------:R-:W-:Y:S01]  /*2ff0*/  ISETP.NE.AND P0, PT, R174.reuse, 0x19, PT ;  /* 0x00000019ae00780c */ /* 0x040fe20003f05270 */
[----:B------:R-:W-:Y:S02]  /*3000*/  USEL UR8, URZ, 0x1, UP0 ;  /* 0x000000013f087887 */ /* 0x000fe40008000000 */
[----:B------:R-:W-:Y:S01]  /*3010*/  USEL UR22, UR22, URZ, UP0 ;  /* 0x0000003f16167287 */ /* 0x000fe20008000000 */
[----:B------:R-:W-:-:S03]  /*3020*/  SEL R174, R174, RZ, P0 ;  /* 0x000000ffaeae7207 */ /* 0x000fc60000000000 */
[----:B------:R-:W-:Y:S01]  /*3030*/  LOP3.LUT R177, R177, UR8, RZ, 0x3c, !PT ;  /* 0x00000008b1b17c12 */ /* 0x000fe2000f8e3cff */
[----:B------:R-:W-:Y:S01]  /*3040*/  UMOV UR8, 0x1 ;  /* 0x0000000100087882 */ /* 0x000fe20000000000 */
[----:B------:R-:W-:Y:S06]  /*3050*/  @P1 BRA `(.L_x_32) ;  /* 0xfffffff400941947 */ /* 0x000fec000383ffff */
.L_x_24:
[----:B------:R-:W-:Y:S01]  /*3060*/  UISETP.NE.AND UP0, UPT, UR6, URZ, UPT ;  /* 0x0000003f0600728c */ /* 0x000fe2000bf05270 */
[----:B------:R-:W0:Y:S03]  /*3070*/  LDC R172, c[0x0][0x28c] ;  /* 0x0000a300ffac7b82 */ /* 0x000e260000000800 */
[----:B------:R-:W-:-:S06]  /*3080*/  USEL UR6, URZ, 0x1, !UP0 ;  /* 0x000000013f067887 */ /* 0x000fcc000c000000 */
[----:B------:R-:W-:Y:S02]  /*3090*/  ISETP.NE.AND P0, PT, RZ, UR6, PT ;  /* 0x00000006ff007c0c */ /* 0x000fe4000bf05270 */
[----:B0-----:R-:W-:-:S11]  /*30a0*/  ISETP.GE.AND P1, PT, R172, 0x1, PT ;  /* 0x00000001ac00780c */ /* 0x001fd60003f26270 */
[----:B------:R-:W-:Y:S05]  /*30b0*/  @!P0 BRA `(.L_x_33) ;  /* 0x0000000400448947 */ /* 0x000fea0003800000 */
[----:B------:R-:W-:Y:S02]  /*30c0*/  WARPGROUP.DEPBAR.LE gsb0, 0x0 ;  /* 0x00008000000079c5 */ /* 0x000fe40000010000 */
[----:B------:R-:W-:Y:S01]  /*30d0*/  FADD R173, R88, R173 ;  /* 0x000000ad58ad7221 */ /* 0x000fe20000000000 */
        /* <DEDUP_REMOVED lines=78> */
[----:B------:R-:W-:-:S07]  /*35c0*/  FADD R14, R14, R39 ;  /* 0x000000270e0e7221 */ /* 0x000fce0000000000 */
.L_x_33:
[----:B------:R-:W-:Y:S02]  /*35d0*/  WARPGROUP.DEPBAR.LE gsb0, 0x0 ;  /* 0x00008000000079c5 */ /* 0x000fe40000010000 */
[----:B------:R-:W-:Y:S05]  /*35e0*/  @!P1 BRA `(.L_x_34) ;  /* 0x0000000000549947 */ /* 0x000fea0003800000 */
[----:B------:R-:W-:-:S13]  /*35f0*/  ISETP.NE.AND P0, PT, R170, 0x3, PT ;  /* 0x00000003aa00780c */ /* 0x000fda0003f05270 */
[----:B------:R-:W-:Y:S05]  /*3600*/  @!P0 BRA `(.L_x_35) ;  /* 0x0000000000048947 */ /* 0x000fea0003800000 */
[----:B------:R-:W-:Y:S01]  /*3610*/  BPT.TRAP 0x1 ;  /* 0x000000040000795c */ /* 0x000fe20000300000 */
.L_x_35:
[----:B------:R-:W-:Y:S01]  /*3620*/  ISETP.NE.AND P0, PT, R5, RZ, PT ;  /* 0x000000ff0500720c */ /* 0x000fe20003f05270 */
[----:B------:R-:W-:Y:S01]  /*3630*/  BSSY B0, `(.L_x_36) ;  /* 0x000000e000007945 */ /* 0x000fe20003800000 */
[----:B------:R-:W-:-:S11]  /*3640*/  ISETP.GT.U32.AND P1, PT, R4, 0x1, PT ;  /* 0x000000010400780c */ /* 0x000fd60003f24070 */
[----:B------:R-:W-:Y:S05]  /*3650*/  @!P0 BRA `(.L_x_37) ;  /* 0x00000000002c8947 */ /* 0x000fea0003800000 */
[----:B------:R-:W-:-:S04]  /*3660*/  UISETP.LT.AND UP0, UPT, UR9, 0x1, UPT ;  /* 0x000000010900788c */ /* 0x000fc8000bf01270 */
[----:B------:R-:W-:-:S04]  /*3670*/  USEL UR8, UR9, 0x1, UP0 ;  /* 0x0000000109087887 */ /* 0x000fc80008000000 */
[----:B------:R-:W-:-:S04]  /*3680*/  UIADD3 UR8, UR5, UR9, -UR8 ;  /* 0x0000000905087290 */ /* 0x000fc8000fffe808 */
[----:B------:R-:W-:-:S04]  /*3690*/  UIMAD.WIDE.U32 UR6, UR8, 0x51eb851f, URZ ;  /* 0x51eb851f080678a5 */ /* 0x000fc8000f8e003f */
[----:B------:R-:W-:-:S04]  /*36a0*/  USHF.R.U32.HI UR6, URZ, 0x3, UR7 ;  /* 0x000000033f067899 */ /* 0x000fc80008011607 */
[----:B------:R-:W-:-:S04]  /*36b0*/  UIMAD UR8, UR6, -0x19, UR8 ;  /* 0xffffffe7060878a4 */ /* 0x000fc8000f8e0208 */
[----:B------:R-:W-:-:S04]  /*36c0*/  ULEA UR8, UR8, UR10, 0x3 ;  /* 0x0000000a08087291 */ /* 0x000fc8000f8e183f */
[----:B------:R-:W-:-:S06]  /*36d0*/  UIADD3 UR8, UR8, 0xc8, URZ ;  /* 0x000000c808087890 */ /* 0x000fcc000fffe03f */
[----:B------:R-:W-:-:S05]  /*36e0*/  IMAD.U32 R25, RZ, RZ, UR8 ;  /* 0x00000008ff197e24 */ /* 0x000fca000f8e00ff */
[----:B------:R-:W-:-:S04]  /*36f0*/  PRMT R24, R6, 0x654, R25 ;  /* 0x0000065406187816 */ /* 0x000fc80000000019 */
[----:B------:R0:W-:Y:S03]  /*3700*/  SYNCS.ARRIVE.TRANS64.RED.A1T0 RZ, [R24+URZ], RZ ;  /* 0x000000ff18ff79a7 */ /* 0x0001e6000810043f */
.L_x_37:
[----:B------:R-:W-:Y:S05]  /*3710*/  BSYNC B0 ;  /* 0x0000000000007941 */ /* 0x000fea0003800000 */
.L_x_36:
[----:B------:R-:W-:Y:S05]  /*3720*/  @P1 BRA `(.L_x_34) ;  /* 0x0000000000041947 */ /* 0x000fea0003800000 */
[----:B------:R-:W-:Y:S01]  /*3730*/  BPT.TRAP 0x1 ;  /* 0x000000040000795c */ /* 0x000fe20000300000 */
.L_x_34:
[----:B------:R-:W1:Y:S01]  /*3740*/  LDC R28, c[0x0][0x288] ;  /* 0x0000a200ff1c7b82 */ /* 0x000e620000000800 */
[--C-:B0-----:R-:W-:Y:S01]  /*3750*/  SHF.R.U32.HI R24, RZ, 0x2, R0.reuse ;  /* 0x00000002ff187819 */ /* 0x101fe20000011600 */
[----:B------:R-:W-:Y:S01]  /*3760*/  IMAD R33, R8, 0xa0, RZ ;  /* 0x000000a008217824 */ /* 0x000fe200078e02ff */
[----:B------:R-:W-:Y:S01]  /*3770*/  SHF.R.U32.HI R27, RZ, 0x7, R0 ;  /* 0x00000007ff1b7819 */ /* 0x000fe20000011600 */
[----:B------:R-:W-:Y:S01]  /*3780*/  UIADD3 UR5, UR9, UR5, URZ ;  /* 0x0000000509057290 */ /* 0x000fe2000fffe03f */
[----:B------:R-:W-:Y:S01]  /*3790*/  LOP3.LUT R26, R0, 0x60, RZ, 0xc0, !PT ;  /* 0x00000060001a7812 */ /* 0x000fe200078ec0ff */
[----:B------:R-:W-:Y:S01]  /*37a0*/  ULDC UR12, c[0x0][0x284] ;  /* 0x0000a100000c7ab9 */ /* 0x000fe20000000800 */
[----:B------:R-:W-:Y:S01]  /*37b0*/  LOP3.LUT R25, R24, 0x7, RZ, 0xc0, !PT ;  /* 0x0000000718197812 */ /* 0x000fe200078ec0ff */
[----:B------:R-:W-:Y:S01]  /*37c0*/  UISETP.GT.U32.AND UP0, UPT, UR5, 0x18, UPT ;  /* 0x000000180500788c */ /* 0x000fe2000bf04070 */
[----:B------:R-:W-:Y:S01]  /*37d0*/  LOP3.LUT R24, R27, 0x1, RZ, 0xc0, !PT ;  /* 0x000000011b187812 */ /* 0x000fe200078ec0ff */
[----:B------:R-:W-:Y:S01]  /*37e0*/  UISETP.GE.U32.AND UP1, UPT, UR9, 0x19, UPT ;  /* 0x000000190900788c */ /* 0x000fe2000bf26070 */
[----:B------:R-:W-:Y:S01]  /*37f0*/  SHF.R.U32.HI R30, RZ, 0x1, R26 ;  /* 0x00000001ff1e7819 */ /* 0x000fe2000001161a */
[----:B------:R-:W-:Y:S01]  /*3800*/  UISETP.LT.U32.AND UP0, UPT, UR9, 0x19, UP0 ;  /* 0x000000190900788c */ /* 0x000fe20008701070 */
[----:B------:R-:W-:Y:S01]  /*3810*/  LOP3.LUT R26, R0, 0x3, RZ, 0xc0, !PT ;  /* 0x00000003001a7812 */ /* 0x000fe200078ec0ff */
[----:B------:R-:W-:Y:S01]  /*3820*/  IMAD.SHL.U32 R32, R24, 0x40, RZ ;  /* 0x0000004018207824 */ /* 0x000fe200078e00ff */
[----:B------:R-:W-:Y:S01]  /*3830*/  IADD3 R27, RZ, -R30, -R25 ;  /* 0x8000001eff1b7210 */ /* 0x000fe20007ffe819 */
[----:B------:R-:W-:Y:S01]  /*3840*/  ULDC.64 UR10, c[0x0][0x5d0] ;  /* 0x00017400000a7ab9 */ /* 0x000fe20000000a00 */
[----:B------:R-:W-:Y:S01]  /*3850*/  SHF.R.S32.HI R36, RZ, 0x1f, R7 ;  /* 0x0000001fff247819 */ /* 0x000fe20000011407 */
[----:B------:R-:W-:Y:S01]  /*3860*/  UIMAD.WIDE.U32 UR6, UR5, 0x51eb851f, URZ ;  /* 0x51eb851f050678a5 */ /* 0x000fe2000f8e003f */
[----:B------:R-:W-:Y:S01]  /*3870*/  LOP3.LUT R25, R32, 0x40, R25, 0xe2, !PT ;  /* 0x0000004020197812 */ /* 0x000fe200078ee219 */
[----:B------:R-:W-:Y:S01]  /*3880*/  IMAD R31, R24, -0x40, R27 ;  /* 0xffffffc0181f7824 */ /* 0x000fe200078e021b */
[----:B------:R-:W-:Y:S01]  /*3890*/  USEL UR8, URZ, 0x1, !UP0 ;  /* 0x000000013f087887 */ /* 0x000fe2000c000000 */
[----:B------:R-:W-:Y:S01]  /*38a0*/  IMAD.SHL.U32 R24, R9, 0x80, RZ ;  /* 0x0000008009187824 */ /* 0x000fe200078e00ff */
[----:B------:R-:W-:Y:S01]  /*38b0*/  USHF.R.U32.HI UR6, URZ, 0x3, UR7 ;  /* 0x000000033f067899 */ /* 0x000fe20008011607 */
[----:B-1----:R-:W-:Y:S01]  /*38c0*/  IMAD R32, R26, -0x2, R28 ;  /* 0xfffffffe1a207824 */ /* 0x002fe200078e021c */
[----:B------:R-:W-:Y:S01]  /*38d0*/  ISETP.GE.AND P0, PT, R33, R28, PT ;  /* 0x0000001c2100720c */ /* 0x000fe20003f06270 */
[----:B------:R-:W-:Y:S01]  /*38e0*/  IMAD.SHL.U32 R28, R0, 0x2, RZ ;  /* 0x00000002001c7824 */ /* 0x000fe200078e00ff */
[----:B------:R-:W-:Y:S01]  /*38f0*/  ULOP3.LUT UR4, UR4, UR8, URZ, 0x3c, !UPT ;  /* 0x0000000804047292 */ /* 0x000fe2000f8e3c3f */
[----:B------:R-:W-:Y:S01]  /*3900*/  IMAD R8, R36, UR10, RZ ;  /* 0x0000000a24087c24 */ /* 0x000fe2000f8e02ff */
[C---:B------:R-:W-:Y:S01]  /*3910*/  ISETP.GE.OR P0, PT, R24.reuse, UR12, P0 ;  /* 0x0000000c18007c0c */ /* 0x040fe20008706670 */
[----:B------:R-:W-:Y:S01]  /*3920*/  IMAD.WIDE R26, R9, 0x80, RZ ;  /* 0x00000080091a7825 */ /* 0x000fe200078e02ff */
[----:B------:R-:W-:Y:S01]  /*3930*/  LOP3.LUT R28, R33, 0x6, R28, 0xf8, !PT ;  /* 0x00000006211c7812 */ /* 0x000fe200078ef81c */
[----:B------:R-:W-:Y:S01]  /*3940*/  UIMAD UR5, UR6, -0x19, UR5 ;  /* 0xffffffe7060578a4 */ /* 0x000fe2000f8e0205 */
[----:B------:R-:W-:Y:S01]  /*3950*/  IADD3 R31, -R24, UR12, R31 ;  /* 0x0000000c181f7c10 */ /* 0x000fe2000fffe11f */
[----:B------:R-:W-:Y:S01]  /*3960*/  IMAD R35, R7, UR11, R8 ;  /* 0x0000000b07237c24 */ /* 0x000fe2000f8e0208 */
[----:B------:R-:W-:Y:S01]  /*3970*/  SHF.R.S32.HI R29, RZ, 0x1f, R28 ;  /* 0x0000001fff1d7819 */ /* 0x000fe2000001141c */
[----:B------:R-:W-:Y:S01]  /*3980*/  @UP1 ULOP3.LUT UR4, UR4, 0x1, UR6, 0x78, !UPT ;  /* 0x0000000104041892 */ /* 0x000fe2000f8e7806 */
[----:B------:R-:W-:Y:S01]  /*3990*/  LOP3.LUT R37, R26, R25, R30, 0xfe, !PT ;  /* 0x000000191a257212 */ /* 0x000fe200078efe1e */
[----:B------:R-:W-:-:S02]  /*39a0*/  IMAD.IADD R32, R32, 0x1, -R33 ;  /* 0x0000000120207824 */ /* 0x000fc400078e0a21 */
[----:B------:R-:W-:-:S04]  /*39b0*/  IMAD.WIDE.U32 R8, R7, UR10, R28 ;  /* 0x0000000a07087c25 */ /* 0x000fc8000f8e001c */
[----:B------:R-:W-:Y:S02]  /*39c0*/  IMAD.IADD R9, R9, 0x1, R35 ;  /* 0x0000000109097824 */ /* 0x000fe400078e0223 */
[----:B------:R-:W-:Y:S01]  /*39d0*/  IMAD.MOV.U32 R30, RZ, RZ, -0x1 ;  /* 0xffffffffff1e7424 */ /* 0x000fe200078e00ff */
[----:B------:R-:W-:Y:S06]  /*39e0*/  @P0 BRA `(.L_x_38) ;  /* 0x0000005c00140947 */ /* 0x000fec0003800000 */
[----:B------:R-:W0:Y:S01]  /*39f0*/  LDC.64 R34, c[0x0][0x5c8] ;  /* 0x00017200ff227b82 */ /* 0x000e220000000a00 */
[----:B------:R-:W-:Y:S01]  /*3a00*/  ULDC.64 UR6, c[0x0][0x5c0] ;  /* 0x0001700000067ab9 */ /* 0x000fe20000000a00 */
[----:B------:R-:W-:Y:S01]  /*3a10*/  BSSY B0, `(.L_x_38) ;  /* 0x00005c2000007945 */ /* 0x000fe20003800000 */
[-C--:B0-----:R-:W-:Y:S02]  /*3a20*/  IMAD R24, R27, R34.reuse, RZ ;  /* 0x000000221b187224 */ /* 0x081fe400078e02ff */
[----:B------:R-:W-:-:S04]  /*3a30*/  IMAD.WIDE.U32 R8, R37, R34, R8 ;  /* 0x0000002225087225 */ /* 0x000fc800078e0008 */
[----:B------:R-:W-:Y:S01]  /*3a40*/  IMAD R33, R37, R35, R24 ;  /* 0x0000002325217224 */ /* 0x000fe200078e0218 */
[----:B------:R-:W-:Y:S02]  /*3a50*/  LEA R25, P0, R34, R8, 0x3 ;  /* 0x0000000822197211 */ /* 0x000fe400078018ff */
[----:B------:R-:W-:Y:S01]  /*3a60*/  IADD3 R24, P1, R8, UR6, RZ ;  /* 0x0000000608187c10 */ /* 0x000fe2000ff3e0ff */
[----:B------:R-:W-:Y:S01]  /*3a70*/  IMAD.IADD R33, R9, 0x1, R33 ;  /* 0x0000000109217824 */ /* 0x000fe200078e0221 */
[----:B------:R-:W-:-:S04]  /*3a80*/  IADD3 R8, P2, R25, UR6, RZ ;  /* 0x0000000619087c10 */ /* 0x000fc8000ff5e0ff */
[----:B------:R-:W-:Y:S02]  /*3a90*/  LEA.HI.X R9, R34, R33, R35, 0x3, P0 ;  /* 0x0000002122097211 */ /* 0x000fe400000f1c23 */
[----:B---3-5:R-:W-:Y:S02]  /*3aa0*/  FSETP.NEU.AND P0, PT, R11, RZ, PT ;  /* 0x000000ff0b00720b */ /* 0x028fe40003f0d000 */
[----:B------:R-:W-:Y:S02]  /*3ab0*/  IADD3.X R25, R33, UR7, RZ, P1, !PT ;  /* 0x0000000721197c10 */ /* 0x000fe40008ffe4ff */
[----:B------:R-:W-:-:S09]  /*3ac0*/  IADD3.X R9, R9, UR7, RZ, P2, !PT ;  /* 0x0000000709097c10 */ /* 0x000fd200097fe4ff */
[----:B------:R-:W-:Y:S05]  /*3ad0*/  @!P0 BRA `(.L_x_39) ;  /* 0x0000004400348947 */ /* 0x000fea0003800000 */
[----:B------:R-:W-:Y:S01]  /*3ae0*/  ULDC.64 UR6, c[0x0][0x5b8] ;  /* 0x00016e0000067ab9 */ /* 0x000fe20000000a00 */
[----:B------:R-:W-:Y:S01]  /*3af0*/  ISETP.GE.AND P0, PT, R32, 0x1, PT ;  /* 0x000000012000780c */ /* 0x000fe20003f06270 */
[----:B------:R-:W-:Y:S01]  /*3b00*/  IMAD R36, R36, UR6, RZ ;  /* 0x0000000624247c24 */ /* 0x000fe2000f8e02ff */
[----:B------:R-:W-:Y:S01]  /*3b10*/  ULDC.64 UR10, c[0x0][0x5a8] ;  /* 0x00016a00000a7ab9 */ /* 0x000fe20000000a00 */
[----:B------:R-:W-:Y:S01]  /*3b20*/  IMAD.WIDE.U32 R34, R7, UR6, R28 ;  /* 0x0000000607227c25 */ /* 0x000fe2000f8e001c */
[----:B------:R-:W-:Y:S01]  /*3b30*/  ISETP.LT.OR P4, PT, R31, 0x1, !P0 ;  /* 0x000000011f00780c */ /* 0x000fe20004781670 */
[----:B------:R-:W-:Y:S02]  /*3b40*/  BSSY B1, `(.L_x_40) ;  /* 0x000000c000017945 */ /* 0x000fe40003800000 */
[----:B------:R-:W-:Y:S01]  /*3b50*/  IMAD R7, R7, UR7, R36 ;  /* 0x0000000707077c24 */ /* 0x000fe2000f8e0224 */
[----:B------:R-:W-:-:S03]  /*3b60*/  ULDC.64 UR6, c[0x0][0x5b0] ;  /* 0x00016c0000067ab9 */ /* 0x000fc60000000a00 */
[----:B------:R-:W-:Y:S02]  /*3b70*/  IMAD.IADD R35, R35, 0x1, R7 ;  /* 0x0000000123237824 */ /* 0x000fe400078e0207 */
[----:B------:R-:W-:Y:S02]  /*3b80*/  IMAD R7, R27, UR6, RZ ;  /* 0x000000061b077c24 */ /* 0x000fe4000f8e02ff */
[----:B------:R-:W-:-:S04]  /*3b90*/  IMAD.WIDE.U32 R28, R37, UR6, R34 ;  /* 0x00000006251c7c25 */ /* 0x000fc8000f8e0022 */
[----:B------:R-:W-:Y:S01]  /*3ba0*/  IMAD R7, R37, UR7, R7 ;  /* 0x0000000725077c24 */ /* 0x000fe2000f8e0207 */
[----:B------:R-:W-:-:S04]  /*3bb0*/  IADD3 R28, P1, R28, UR10, RZ ;  /* 0x0000000a1c1c7c10 */ /* 0x000fc8000ff3e0ff */
[--C-:B------:R-:W-:Y:S02]  /*3bc0*/  IADD3.X R29, R29, UR11, R7.reuse, P1, !PT ;  /* 0x0000000b1d1d7c10 */ /* 0x100fe40008ffe407 */
[----:B------:R-:W-:Y:S01]  /*3bd0*/  PRMT R7, RZ, 0x7610, R7 ;  /* 0x00007610ff077816 */ /* 0x000fe20000000007 */
[----:B------:R-:W-:Y:S06]  /*3be0*/  @P4 BRA `(.L_x_41) ;  /* 0x0000000000044947 */ /* 0x000fec0003800000 */
[----:B------:R0:W5:Y:S02]  /*3bf0*/  LDG.E.U8 R7, desc[UR20][R28.64] ;  /* 0x000000141c077981 */ /* 0x000164000c1e1100 */
.L_x_41:
[----:B------:R-:W-:Y:S05]  /*3c00*/  BSYNC B1 ;  /* 0x0000000000017941 */ /* 0x000fea0003800000 */
.L_x_40:
[----:B-----5:R-:W-:Y:S01]  /*3c10*/  LOP3.LUT R7, R7, 0xff, RZ, 0xc0, !PT ;  /* 0x000000ff07077812 */ /* 0x020fe200078ec0ff */
[----:B------:R-:W-:Y:S01]  /*3c20*/  BSSY B1, `(.L_x_42) ;  /* 0x000000c000017945 */ /* 0x000fe20003800000 */
[----:B------:R-:W-:Y:S02]  /*3c30*/  ISETP.GE.AND P1, PT, R32, 0x2, PT ;  /* 0x000000022000780c */ /* 0x000fe40003f26270 */
[----:B------:R-:W-:Y:S02]  /*3c40*/  F2FP.F16.E4M3.UNPACK_B R7, R7 ;  /* 0x00000007ff07723e */ /* 0x000fe400020006ff */
[----:B------:R-:W-:-:S03]  /*3c50*/  ISETP.LT.OR P2, PT, R31, 0x1, !P1 ;  /* 0x000000011f00780c */ /* 0x000fc60004f41670 */
[----:B------:R-:W-:Y:S01]  /*3c60*/  HADD2.F32 R36, -RZ, R7.H0_H0 ;  /* 0x20000007ff247230 */ /* 0x000fe20000004100 */
[----:B------:R-:W-:-:S04]  /*3c70*/  PRMT R7, RZ, 0x7610, R7 ;  /* 0x00007610ff077816 */ /* 0x000fc80000000007 */
[----:B------:R-:W-:-:S04]  /*3c80*/  FMUL R36, R36, R11 ;  /* 0x0000000b24247220 */ /* 0x000fc80000400000 */
[----:B--2---:R-:W-:-:S05]  /*3c90*/  FFMA R36, R173, R10, R36 ;  /* 0x0000000aad247223 */ /* 0x004fca0000000024 */
[----:B------:R-:W-:-:S05]  /*3ca0*/  F2FP.SATFINITE.E4M3.F32.PACK_AB_MERGE_C R33, RZ, R36, RZ ;  /* 0x00000024ff21723e */ /* 0x000fca00048070ff */
[----:B------:R1:W-:Y:S01]  /*3cb0*/  @!P4 STG.E.U8 desc[UR20][R24.64], R33 ;  /* 0x000000211800c986 */ /* 0x0003e2000c101114 */
[----:B------:R-:W-:Y:S05]  /*3cc0*/  @P2 BRA `(.L_x_43) ;  /* 0x0000000000042947 */ /* 0x000fea0003800000 */
[----:B------:R2:W5:Y:S02]  /*3cd0*/  LDG.E.U8 R7, desc[UR20][R28.64+0x1] ;  /* 0x000001141c077981 */ /* 0x000564000c1e1100 */
.L_x_43:
[----:B------:R-:W-:Y:S05]  /*3ce0*/  BSYNC B1 ;  /* 0x0000000000017941 */ /* 0x000fea0003800000 */
.L_x_42:
[----:B-----5:R-:W-:Y:S01]  /*3cf0*/  LOP3.LUT R7, R7, 0xff, RZ, 0xc0, !PT ;  /* 0x000000ff07077812 */ /* 0x020fe200078ec0ff */
[----:B------:R-:W-:Y:S01]  /*3d00*/  BSSY B1, `(.L_x_44) ;  /* 0x0000012000017945 */ /* 0x000fe20003800000 */
[----:B-1----:R-:W-:Y:S02]  /*3d10*/  IADD3 R33, P4, R37, 0x8, RZ ;  /* 0x0000000825217810 */ /* 0x002fe40007f9e0ff */
[----:B------:R-:W-:Y:S02]  /*3d20*/  F2FP.F16.E4M3.UNPACK_B R7, R7 ;  /* 0x00000007ff07723e */ /* 0x000fe400020006ff */
[----:B------:R-:W-:Y:S01]  /*3d30*/  ISETP.LT.OR P0, PT, R31, 0x9, !P0 ;  /* 0x000000091f00780c */ /* 0x000fe20004701670 */
[----:B------:R-:W-:Y:S02]  /*3d40*/  IMAD.X R27, RZ, RZ, R27, P4 ;  /* 0x000000ffff1b7224 */ /* 0x000fe400020e061b */
[----:B------:R-:W-:Y:S02]  /*3d50*/  HADD2.F32 R26, -RZ, R7.H0_H0 ;  /* 0x20000007ff1a7230 */ /* 0x000fe40000004100 */
[----:B------:R-:W-:-:S04]  /*3d60*/  IMAD.WIDE.U32 R34, R33, UR6, R34 ;  /* 0x0000000621227c25 */ /* 0x000fc8000f8e0022 */
[----:B------:R-:W-:Y:S01]  /*3d70*/  FMUL R7, R26, R11 ;  /* 0x0000000b1a077220 */ /* 0x000fe20000400000 */
[----:B------:R-:W-:-:S03]  /*3d80*/  IMAD R26, R27, UR6, RZ ;  /* 0x000000061b1a7c24 */ /* 0x000fc6000f8e02ff */
[----:B------:R-:W-:Y:S01]  /*3d90*/  FFMA R7, R168, R10, R7 ;  /* 0x0000000aa8077223 */ /* 0x000fe20000000007 */
[----:B------:R-:W-:Y:S01]  /*3da0*/  IMAD R33, R33, UR7, R26 ;  /* 0x0000000721217c24 */ /* 0x000fe2000f8e021a */
[----:B------:R-:W-:-:S03]  /*3db0*/  IADD3 R26, P4, R34, UR10, RZ ;  /* 0x0000000a221a7c10 */ /* 0x000fc6000ff9e0ff */
[----:B------:R-:W-:Y:S02]  /*3dc0*/  F2FP.SATFINITE.E4M3.F32.PACK_AB_MERGE_C R37, RZ, R7, RZ ;  /* 0x00000007ff25723e */ /* 0x000fe400048070ff */
[----:B------:R-:W-:Y:S02]  /*3dd0*/  IADD3.X R27, R35, UR11, R33, P4, !PT ;  /* 0x0000000b231b7c10 */ /* 0x000fe4000a7fe421 */
[----:B------:R-:W-:Y:S01]  /*3de0*/  PRMT R7, RZ, 0x7610, R7 ;  /* 0x00007610ff077816 */ /* 0x000fe20000000007 */
[----:B------:R1:W-:Y:S01]  /*3df0*/  @!P2 STG.E.U8 desc[UR20][R24.64+0x1], R37 ;  /* 0x000001251800a986 */ /* 0x0003e2000c101114 */
[----:B------:R-:W-:Y:S05]  /*3e00*/  @P0 BRA `(.L_x_45) ;  /* 0x0000000000040947 */ /* 0x000fea0003800000 */
[----:B------:R3:W5:Y:S02]  /*3e10*/  LDG.E.U8 R7, desc[UR20][R26.64] ;  /* 0x000000141a077981 */ /* 0x000764000c1e1100 */
.L_x_45:
[----:B------:R-:W-:Y:S05]  /*3e20*/  BSYNC B1 ;  /* 0x0000000000017941 */ /* 0x000fea0003800000 */
.L_x_44:
[----:B-----5:R-:W-:Y:S01]  /*3e30*/  LOP3.LUT R7, R7, 0xff, RZ, 0xc0, !PT ;  /* 0x000000ff07077812 */ /* 0x020fe200078ec0ff */
[----:B------:R-:W-:Y:S01]  /*3e40*/  BSSY B1, `(.L_x_46) ;  /* 0x000000b000017945 */ /* 0x000fe20003800000 */
[----:B------:R-:W-:Y:S02]  /*3e50*/  ISETP.LT.OR P1, PT, R31, 0x9, !P1 ;  /* 0x000000091f00780c */ /* 0x000fe40004f21670 */
[----:B------:R-:W-:-:S05]  /*3e60*/  F2FP.F16.E4M3.UNPACK_B R7, R7 ;  /* 0x00000007ff07723e */ /* 0x000fca00020006ff */
[----:B------:R-:W-:Y:S01]  /*3e70*/  HADD2.F32 R34, -RZ, R7.H0_H0 ;  /* 0x20000007ff227230 */ /* 0x000fe20000004100 */
[----:B------:R-:W-:-:S04]  /*3e80*/  PRMT R7, RZ, 0x7610, R7 ;  /* 0x00007610ff077816 */ /* 0x000fc80000000007 */
[----:B------:R-:W-:-:S04]  /*3e90*/  FMUL R34, R34, R11 ;  /* 0x0000000b22227220 */ /* 0x000fc80000400000 */
[----:B------:R-:W-:-:S05]  /*3ea0*/  FFMA R34, R171, R10, R34 ;  /* 0x0000000aab227223 */ /* 0x000fca0000000022 */
[----:B------:R-:W-:-:S05]  /*3eb0*/  F2FP.SATFINITE.E4M3.F32.PACK_AB_MERGE_C R33, RZ, R34, RZ ;  /* 0x00000022ff21723e */ /* 0x000fca00048070ff */
[----:B------:R4:W-:Y:S01]  /*3ec0*/  @!P0 STG.E.U8 desc[UR20][R8.64], R33 ;  /* 0x0000002108008986 */ /* 0x0009e2000c101114 */
[----:B------:R-:W-:Y:S05]  /*3ed0*/  @P1 BRA `(.L_x_47) ;  /* 0x0000000000041947 */ /* 0x000fea0003800000 */
[----:B------:R0:W5:Y:S02]  /*3ee0*/  LDG.E.U8 R7, desc[UR20][R26.64+0x1] ;  /* 0x000001141a077981 */ /* 0x000164000c1e1100 */
.L_x_47:
[----:B------:R-:W-:Y:S05]  /*3ef0*/  BSYNC B1 ;  /* 0x0000000000017941 */ /* 0x000fea0003800000 */
.L_x_46:
[----:B-----5:R-:W-:Y:S01]  /*3f00*/  LOP3.LUT R7, R7, 0xff, RZ, 0xc0, !PT ;  /* 0x000000ff07077812 */ /* 0x020fe200078ec0ff */
[----:B------:R-:W-:Y:S01]  /*3f10*/  BSSY B1, `(.L_x_48) ;  /* 0x000000c000017945 */ /* 0x000fe20003800000 */
[----:B------:R-:W-:Y:S02]  /*3f20*/  ISETP.GE.AND P0, PT, R32, 0x9, PT ;  /* 0x000000092000780c */ /* 0x000fe40003f06270 */
[----:B------:R-:W-:Y:S02]  /*3f30*/  F2FP.F16.E4M3.UNPACK_B R7, R7 ;  /* 0x00000007ff07723e */ /* 0x000fe400020006ff */
[----:B------:R-:W-:-:S03]  /*3f40*/  ISETP.LT.OR P2, PT, R31, 0x1, !P0 ;  /* 0x000000011f00780c */ /* 0x000fc60004741670 */
[----:B------:R-:W-:-:S05]  /*3f50*/  HADD2.F32 R34, -RZ, R7.H0_H0 ;  /* 0x20000007ff227230 */ /* 0x000fca0000004100 */
[----:B------:R-:W-:-:S04]  /*3f60*/  FMUL R7, R34, R11 ;  /* 0x0000000b22077220 */ /* 0x000fc80000400000 */
[----:B------:R-:W-:-:S05]  /*3f70*/  FFMA R7, R166, R10, R7 ;  /* 0x0000000aa6077223 */ /* 0x000fca0000000007 */
[----:B----4-:R-:W-:Y:S02]  /*3f80*/  F2FP.SATFINITE.E4M3.F32.PACK_AB_MERGE_C R33, RZ, R7, RZ ;  /* 0x00000007ff21723e */ /* 0x010fe400048070ff */
[----:B------:R-:W-:-:S03]  /*3f90*/  PRMT R7, RZ, 0x7610, R7 ;  /* 0x00007610ff077816 */ /* 0x000fc60000000007 */
[----:B------:R4:W-:Y:S01]  /*3fa0*/  @!P1 STG.E.U8 desc[UR20][R8.64+0x1], R33 ;  /* 0x0000012108009986 */ /* 0x0009e2000c101114 */
[----:B------:R-:W-:Y:S05]  /*3fb0*/  @P2 BRA `(.L_x_49) ;  /* 0x0000000000042947 */ /* 0x000fea0003800000 */
[----:B------:R0:W5:Y:S02]  /*3fc0*/  LDG.E.U8 R7, desc[UR20][R28.64+0x8] ;  /* 0x000008141c077981 */ /* 0x000164000c1e1100 */
.L_x_49:
[----:B------:R-:W-:Y:S05]  /*3fd0*/  BSYNC B1 ;  /* 0x0000000000017941 */ /* 0x000fea0003800000 */
.L_x_48:
        /* <DEDUP_REMOVED lines=8> */
[----:B------:R-:W-:-:S05]  /*4060*/  FFMA R34, R169, R10, R34 ;  /* 0x0000000aa9227223 */ /* 0x000fca0000000022 */
[----:B----4-:R-:W-:-:S05]  /*4070*/  F2FP.SATFINITE.E4M3.F32.PACK_AB_MERGE_C R33, RZ, R34, RZ ;  /* 0x00000022ff21723e */ /* 0x010fca00048070ff */
[----:B------:R4:W-:Y:S01]  /*4080*/  @!P2 STG.E.U8 desc[UR20][R24.64+0x8], R33 ;  /* 0x000008211800a986 */ /* 0x0009e2000c101114 */
[----:B------:R-:W-:Y:S05]  /*4090*/  @P4 BRA `(.L_x_51) ;  /* 0x0000000000044947 */ /* 0x000fea0003800000 */
[----:B------:R0:W5:Y:S02]  /*40a0*/  LDG.E.U8 R7, desc[UR20][R28.64+0x9] ;  /* 0x000009141c077981 */ /* 0x000164000c1e1100 */
.L_x_51:
[----:B------:R-:W-:Y:S05]  /*40b0*/  BSYNC B1 ;  /* 0x0000000000017941 */ /* 0x000fea0003800000 */
.L_x_50:
[----:B-----5:R-:W-:Y:S01]  /*40c0*/  LOP3.LUT R7, R7, 0xff, RZ, 0xc0, !PT ;  /* 0x000000ff07077812 */ /* 0x020fe200078ec0ff */
[----:B------:R-:W-:Y:S01]  /*40d0*/  BSSY B1, `(.L_x_52) ;  /* 0x000000b000017945 */ /* 0x000fe20003800000 */
[----:B------:R-:W-:Y:S02]  /*40e0*/  ISETP.LT.OR P0, PT, R31, 0x9, !P0 ;  /* 0x000000091f00780c */ /* 0x000fe40004701670 */
[----:B------:R-:W-:-:S05]  /*40f0*/  F2FP.F16.E4M3.UNPACK_B R7, R7 ;  /* 0x00000007ff07723e */ /* 0x000fca00020006ff */
        /* <DEDUP_REMOVED lines=8> */
.L_x_53:
[----:B------:R-:W-:Y:S05]  /*4180*/  BSYNC B1 ;  /* 0x0000000000017941 */ /* 0x000fea0003800000 */
.L_x_52:
        /* <DEDUP_REMOVED lines=12> */
.L_x_55:
[----:B------:R-:W-:Y:S05]  /*4250*/  BSYNC B1 ;  /* 0x0000000000017941 */ /* 0x000fea0003800000 */
.L_x_54:
        /* <DEDUP_REMOVED lines=13> */
.L_x_57:
[----:B------:R-:W-:Y:S05]  /*4330*/  BSYNC B1 ;  /* 0x0000000000017941 */ /* 0x000fea0003800000 */
.L_x_56:
        /* <DEDUP_REMOVED lines=13> */
.L_x_59:
[----:B------:R-:W-:Y:S05]  /*4410*/  BSYNC B1 ;  /* 0x0000000000017941 */ /* 0x000fea0003800000 */
.L_x_58:
        /* <DEDUP_REMOVED lines=12> */
.L_x_61:
[----:B------:R-:W-:Y:S05]  /*44e0*/  BSYNC B1 ;  /* 0x0000000000017941 */ /* 0x000fea0003800000 */
.L_x_60:
        /* <DEDUP_REMOVED lines=12> */
.L_x_63:
[----:B------:R-:W-:Y:S05]  /*45b0*/  BSYNC B1 ;  /* 0x0000000000017941 */ /* 0x000fea0003800000 */
.L_x_62:
        /* <DEDUP_REMOVED lines=13> */
.L_x_65:
[----:B------:R-:W-:Y:S05]  /*4690*/  BSYNC B1 ;  /* 0x0000000000017941 */ /* 0x000fea0003800000 */
.L_x_64:
        /* <DEDUP_REMOVED lines=13> */
.L_x_67:
[----:B------:R-:W-:Y:S05]  /*4770*/  BSYNC B1 ;  /* 0x0000000000017941 */ /* 0x000fea0003800000 */
.L_x_66:
        /* <DEDUP_REMOVED lines=12> */
.L_x_69:
[----:B------:R-:W-:Y:S05]  /*4840*/  BSYNC B1 ;  /* 0x0000000000017941 */ /* 0x000fea0003800000 */
.L_x_68:
        /* <DEDUP_REMOVED lines=12> */
.L_x_71:
[----:B------:R-:W-:Y:S05]  /*4910*/  BSYNC B1 ;  /* 0x0000000000017941 */ /* 0x000fea0003800000 */
.L_x_70:
        /* <DEDUP_REMOVED lines=13> */
.L_x_73:
[----:B------:R-:W-:Y:S05]  /*49f0*/  BSYNC B1 ;  /* 0x0000000000017941 */ /* 0x000fea0003800000 */
.L_x_72:
        /* <DEDUP_REMOVED lines=13> */
.L_x_75:
[----:B------:R-:W-:Y:S05]  /*4ad0*/  BSYNC B1 ;  /* 0x0000000000017941 */ /* 0x000fea0003800000 */
.L_x_74:
        /* <DEDUP_REMOVED lines=12> */
.L_x_77:
[----:B------:R-:W-:Y:S05]  /*4ba0*/  BSYNC B1 ;  /* 0x0000000000017941 */ /* 0x000fea0003800000 */
.L_x_76:
        /* <DEDUP_REMOVED lines=12> */
.L_x_79:
[----:B------:R-:W-:Y:S05]  /*4c70*/  BSYNC B1 ;  /* 0x0000000000017941 */ /* 0x000fea0003800000 */
.L_x_78:
        /* <DEDUP_REMOVED lines=13> */
.L_x_81:
[----:B------:R-:W-:Y:S05]  /*4d50*/  BSYNC B1 ;  /* 0x0000000000017941 */ /* 0x000fea0003800000 */
.L_x_80:
        /* <DEDUP_REMOVED lines=13> */
.L_x_83:
[----:B------:R-:W-:Y:S05]  /*4e30*/  BSYNC B1 ;  /* 0x0000000000017941 */ /* 0x000fea0003800000 */
.L_x_82:
        /* <DEDUP_REMOVED lines=12> */
.L_x_85:
[----:B------:R-:W-:Y:S05]  /*4f00*/  BSYNC B1 ;  /* 0x0000000000017941 */ /* 0x000fea0003800000 */
.L_x_84:
        /* <DEDUP_REMOVED lines=12> */
.L_x_87:
[----:B------:R-:W-:Y:S05]  /*4fd0*/  BSYNC B1 ;  /* 0x0000000000017941 */ /* 0x000fea0003800000 */
.L_x_86:
        /* <DEDUP_REMOVED lines=13> */
.L_x_89:
[----:B------:R-:W-:Y:S05]  /*50b0*/  BSYNC B1 ;  /* 0x0000000000017941 */ /* 0x000fea0003800000 */
.L_x_88:
        /* <DEDUP_REMOVED lines=13> */
.L_x_91:
[----:B------:R-:W-:Y:S05]  /*5190*/  BSYNC B1 ;  /* 0x0000000000017941 */ /* 0x000fea0003800000 */
.L_x_90:
        /* <DEDUP_REMOVED lines=12> */
.L_x_93:
[----:B------:R-:W-:Y:S05]  /*5260*/  BSYNC B1 ;  /* 0x0000000000017941 */ /* 0x000fea0003800000 */
.L_x_92:
        /* <DEDUP_REMOVED lines=12> */
.L_x_95:
[----:B------:R-:W-:Y:S05]  /*5330*/  BSYNC B1 ;  /* 0x0000000000017941 */ /* 0x000fea0003800000 */
.L_x_94:
        /* <DEDUP_REMOVED lines=13> */
.L_x_97:
[----:B------:R-:W-:Y:S05]  /*5410*/  BSYNC B1 ;  /* 0x0000000000017941 */ /* 0x000fea0003800000 */
.L_x_96:
        /* <DEDUP_REMOVED lines=13> */
.L_x_99:
[----:B------:R-:W-:Y:S05]  /*54f0*/  BSYNC B1 ;  /* 0x0000000000017941 */ /* 0x000fea0003800000 */
.L_x_98:
        /* <DEDUP_REMOVED lines=12> */
.L_x_101:
[----:B------:R-:W-:Y:S05]  /*55c0*/  BSYNC B1 ;  /* 0x0000000000017941 */ /* 0x000fea0003800000 */
.L_x_100:
        /* <DEDUP_REMOVED lines=12> */
.L_x_103:
[----:B------:R-:W-:Y:S05]  /*5690*/  BSYNC B1 ;  /* 0x0000000000017941 */ /* 0x000fea0003800000 */
.L_x_102:
        /* <DEDUP_REMOVED lines=13> */
.L_x_105:
[----:B------:R-:W-:Y:S05]  /*5770*/  BSYNC B1 ;  /* 0x0000000000017941 */ /* 0x000fea0003800000 */
.L_x_104:
        /* <DEDUP_REMOVED lines=13> */
.L_x_107:
[----:B------:R-:W-:Y:S05]  /*5850*/  BSYNC B1 ;  /* 0x0000000000017941 */ /* 0x000fea0003800000 */
.L_x_106:
        /* <DEDUP_REMOVED lines=12> */
.L_x_109:
[----:B------:R-:W-:Y:S05]  /*5920*/  BSYNC B1 ;  /* 0x0000000000017941 */ /* 0x000fea0003800000 */
.L_x_108:
        /* <DEDUP_REMOVED lines=12> */
.L_x_111:
[----:B------:R-:W-:Y:S05]  /*59f0*/  BSYNC B1 ;  /* 0x0000000000017941 */ /* 0x000fea0003800000 */
.L_x_110:
        /* <DEDUP_REMOVED lines=13> */
.L_x_113:
[----:B------:R-:W-:Y:S05]  /*5ad0*/  BSYNC B1 ;  /* 0x0000000000017941 */ /* 0x000fea0003800000 */
.L_x_112:
        /* <DEDUP_REMOVED lines=13> */
.L_x_115:
[----:B------:R-:W-:Y:S05]  /*5bb0*/  BSYNC B1 ;  /* 0x0000000000017941 */ /* 0x000fea0003800000 */
.L_x_114:
        /* <DEDUP_REMOVED lines=12> */
.L_x_117:
[----:B------:R-:W-:Y:S05]  /*5c80*/  BSYNC B1 ;  /* 0x0000000000017941 */ /* 0x000fea0003800000 */
.L_x_116:
        /* <DEDUP_REMOVED lines=12> */
.L_x_119:
[----:B------:R-:W-:Y:S05]  /*5d50*/  BSYNC B1 ;  /* 0x0000000000017941 */ /* 0x000fea0003800000 */
.L_x_118:
        /* <DEDUP_REMOVED lines=13> */
.L_x_121:
[----:B------:R-:W-:Y:S05]  /*5e30*/  BSYNC B1 ;  /* 0x0000000000017941 */ /* 0x000fea0003800000 */
.L_x_120:
        /* <DEDUP_REMOVED lines=13> */
.L_x_123:
[----:B------:R-:W-:Y:S05]  /*5f10*/  BSYNC B1 ;  /* 0x0000000000017941 */ /* 0x000fea0003800000 */
.L_x_122:
        /* <DEDUP_REMOVED lines=12> */
.L_x_125:
[----:B------:R-:W-:Y:S05]  /*5fe0*/  BSYNC B1 ;  /* 0x0000000000017941 */ /* 0x000fea0003800000 */
.L_x_124:
        /* <DEDUP_REMOVED lines=12> */
.L_x_127:
[----:B------:R-:W-:Y:S05]  /*60b0*/  BSYNC B1 ;  /* 0x0000000000017941 */ /* 0x000fea0003800000 */
.L_x_126:
        /* <DEDUP_REMOVED lines=13> */
.L_x_129:
[----:B------:R-:W-:Y:S05]  /*6190*/  BSYNC B1 ;  /* 0x0000000000017941 */ /* 0x000fea0003800000 */
.L_x_128:
        /* <DEDUP_REMOVED lines=13> */
.L_x_131:
[----:B------:R-:W-:Y:S05]  /*6270*/  BSYNC B1 ;  /* 0x0000000000017941 */ /* 0x000fea0003800000 */
.L_x_130:
        /* <DEDUP_REMOVED lines=12> */
.L_x_133:
[----:B------:R-:W-:Y:S05]  /*6340*/  BSYNC B1 ;  /* 0x0000000000017941 */ /* 0x000fea0003800000 */
.L_x_132:
        /* <DEDUP_REMOVED lines=12> */
.L_x_135:
[----:B------:R-:W-:Y:S05]  /*6410*/  BSYNC B1 ;  /* 0x0000000000017941 */ /* 0x000fea0003800000 */
.L_x_134:
        /* <DEDUP_REMOVED lines=13> */
.L_x_137:
[----:B------:R-:W-:Y:S05]  /*64f0*/  BSYNC B1 ;  /* 0x0000000000017941 */ /* 0x000fea0003800000 */
.L_x_136:
        /* <DEDUP_REMOVED lines=13> */
.L_x_139:
[----:B------:R-:W-:Y:S05]  /*65d0*/  BSYNC B1 ;  /* 0x0000000000017941 */ /* 0x000fea0003800000 */
.L_x_138:
        /* <DEDUP_REMOVED lines=12> */
.L_x_141:
[----:B------:R-:W-:Y:S05]  /*66a0*/  BSYNC B1 ;  /* 0x0000000000017941 */ /* 0x000fea0003800000 */
.L_x_140:
        /* <DEDUP_REMOVED lines=12> */
.L_x_143:
[----:B------:R-:W-:Y:S05]  /*6770*/  BSYNC B1 ;  /* 0x0000000000017941 */ /* 0x000fea0003800000 */
.L_x_142:
        /* <DEDUP_REMOVED lines=13> */
.L_x_145:
[----:B------:R-:W-:Y:S05]  /*6850*/  BSYNC B1 ;  /* 0x0000000000017941 */ /* 0x000fea0003800000 */
.L_x_144:
        /* <DEDUP_REMOVED lines=13> */
.L_x_147:
[----:B------:R-:W-:Y:S05]  /*6930*/  BSYNC B1 ;  /* 0x0000000000017941 */ /* 0x000fea0003800000 */
.L_x_146:
        /* <DEDUP_REMOVED lines=12> */
.L_x_149:
[----:B------:R-:W-:Y:S05]  /*6a00*/  BSYNC B1 ;  /* 0x0000000000017941 */ /* 0x000fea0003800000 */
.L_x_148:
        /* <DEDUP_REMOVED lines=12> */
.L_x_151:
[----:B------:R-:W-:Y:S05]  /*6ad0*/  BSYNC B1 ;  /* 0x0000000000017941 */ /* 0x000fea0003800000 */
.L_x_150:
        /* <DEDUP_REMOVED lines=13> */
.L_x_153:
[----:B------:R-:W-:Y:S05]  /*6bb0*/  BSYNC B1 ;  /* 0x0000000000017941 */ /* 0x000fea0003800000 */
.L_x_152:
        /* <DEDUP_REMOVED lines=13> */
.L_x_155:
[----:B------:R-:W-:Y:S05]  /*6c90*/  BSYNC B1 ;  /* 0x0000000000017941 */ /* 0x000fea0003800000 */
.L_x_154:
        /* <DEDUP_REMOVED lines=12> */
.L_x_157:
[----:B------:R-:W-:Y:S05]  /*6d60*/  BSYNC B1 ;  /* 0x0000000000017941 */ /* 0x000fea0003800000 */
.L_x_156:
        /* <DEDUP_REMOVED lines=12> */
.L_x_159:
[----:B------:R-:W-:Y:S05]  /*6e30*/  BSYNC B1 ;  /* 0x0000000000017941 */ /* 0x000fea0003800000 */
.L_x_158:
        /* <DEDUP_REMOVED lines=13> */
.L_x_161:
[----:B------:R-:W-:Y:S05]  /*6f10*/  BSYNC B1 ;  /* 0x0000000000017941 */ /* 0x000fea0003800000 */
.L_x_160:
        /* <DEDUP_REMOVED lines=13> */
.L_x_163:
[----:B------:R-:W-:Y:S05]  /*6ff0*/  BSYNC B1 ;  /* 0x0000000000017941 */ /* 0x000fea0003800000 */
.L_x_162:
        /* <DEDUP_REMOVED lines=12> */
.L_x_165:
[----:B------:R-:W-:Y:S05]  /*70c0*/  BSYNC B1 ;  /* 0x0000000000017941 */ /* 0x000fea0003800000 */
.L_x_164:
        /* <DEDUP_REMOVED lines=12> */
.L_x_167:
[----:B------:R-:W-:Y:S05]  /*7190*/  BSYNC B1 ;  /* 0x0000000000017941 */ /* 0x000fea0003800000 */
.L_x_166:
        /* <DEDUP_REMOVED lines=13> */
.L_x_169:
[----:B------:R-:W-:Y:S05]  /*7270*/  BSYNC B1 ;  /* 0x0000000000017941 */ /* 0x000fea0003800000 */
.L_x_168:
        /* <DEDUP_REMOVED lines=13> */
.L_x_171:
[----:B------:R-:W-:Y:S05]  /*7350*/  BSYNC B1 ;  /* 0x0000000000017941 */ /* 0x000fea0003800000 */
.L_x_170:
        /* <DEDUP_REMOVED lines=12> */
.L_x_173:
[----:B------:R-:W-:Y:S05]  /*7420*/  BSYNC B1 ;  /* 0x0000000000017941 */ /* 0x000fea0003800000 */
.L_x_172:
        /* <DEDUP_REMOVED lines=12> */
.L_x_175:
[----:B------:R-:W-:Y:S05]  /*74f0*/  BSYNC B1 ;  /* 0x0000000000017941 */ /* 0x000fea0003800000 */
.L_x_174:
        /* <DEDUP_REMOVED lines=13> */
.L_x_177:
[----:B------:R-:W-:Y:S05]  /*75d0*/  BSYNC B1 ;  /* 0x0000000000017941 */ /* 0x000fea0003800000 */
.L_x_176:
        /* <DEDUP_REMOVED lines=13> */
.L_x_179:
[----:B------:R-:W-:Y:S05]  /*76b0*/  BSYNC B1 ;  /* 0x0000000000017941 */ /* 0x000fea0003800000 */
.L_x_178:
        /* <DEDUP_REMOVED lines=12> */
.L_x_181:
[----:B------:R-:W-:Y:S05]  /*7780*/  BSYNC B1 ;  /* 0x0000000000017941 */ /* 0x000fea0003800000 */
.L_x_180:
        /* <DEDUP_REMOVED lines=12> */
.L_x_183:
[----:B------:R-:W-:Y:S05]  /*7850*/  BSYNC B1 ;  /* 0x0000000000017941 */ /* 0x000fea0003800000 */
.L_x_182:
        /* <DEDUP_REMOVED lines=8> */
[----:B0-----:R-:W-:Y:S02]  /*78e0*/  F2FP.SATFINITE.E4M3.F32.PACK_AB_MERGE_C R23, RZ, R7, RZ ;  /* 0x00000007ff17723e */ /* 0x001fe400048070ff */
[----:B------:R-:W-:-:S03]  /*78f0*/  PRMT R7, RZ, 0x7610, R7 ;  /* 0x00007610ff077816 */ /* 0x000fc60000000007 */
[----:B------:R0:W-:Y:S01]  /*7900*/  @!P1 STG.E.U8 desc[UR20][R8.64+0x89], R23 ;  /* 0x0000891708009986 */ /* 0x0001e2000c101114 */
[----:B------:R-:W-:Y:S05]  /*7910*/  @P2 BRA `(.L_x_185) ;  /* 0x0000000000042947 */ /* 0x000fea0003800000 */
[----:B------:R0:W5:Y:S02]  /*7920*/  LDG.E.U8 R7, desc[UR20][R28.64+0x90] ;  /* 0x000090141c077981 */ /* 0x000164000c1e1100 */
.L_x_185:
[----:B------:R-:W-:Y:S05]  /*7930*/  BSYNC B1 ;  /* 0x0000000000017941 */ /* 0x000fea0003800000 */
.L_x_184:
        /* <DEDUP_REMOVED lines=13> */
.L_x_187:
[----:B------:R-:W-:Y:S05]  /*7a10*/  BSYNC B1 ;  /* 0x0000000000017941 */ /* 0x000fea0003800000 */
.L_x_186:
        /* <DEDUP_REMOVED lines=12> */
.L_x_189:
[----:B------:R-:W-:Y:S05]  /*7ae0*/  BSYNC B1 ;  /* 0x0000000000017941 */ /* 0x000fea0003800000 */
.L_x_188:
        /* <DEDUP_REMOVED lines=12> */
.L_x_191:
[----:B------:R-:W-:Y:S05]  /*7bb0*/  BSYNC B1 ;  /* 0x0000000000017941 */ /* 0x000fea0003800000 */
.L_x_190:
        /* <DEDUP_REMOVED lines=13> */
.L_x_193:
[----:B------:R-:W-:Y:S05]  /*7c90*/  BSYNC B1 ;  /* 0x0000000000017941 */ /* 0x000fea0003800000 */
.L_x_192:
        /* <DEDUP_REMOVED lines=13> */
.L_x_195:
[----:B------:R-:W-:Y:S05]  /*7d70*/  BSYNC B1 ;  /* 0x0000000000017941 */ /* 0x000fea0003800000 */
.L_x_194:
[----:B-----5:R-:W-:Y:S01]  /*7d80*/  LOP3.LUT R7, R7, 0xff, RZ, 0xc0, !PT ;  /* 0x000000ff07077812 */ /* 0x020fe200078ec0ff */
[----:B------:R-:W-:Y:S01]  /*7d90*/  BSSY B1, `(.L_x_196) ;  /* 0x000000b000017945 */ /* 0x000fe20003800000 */
[----:B------:R-:W-:Y:S02]  /*7da0*/  ISETP.LT.OR P0, PT, R31, 0x9, !P0 ;  /* 0x000000091f00780c */ /* 0x000fe40004701670 */
[----:B------:R-:W-:-:S05]  /*7db0*/  F2FP.F16.E4M3.UNPACK_B R7, R7 ;  /* 0x00000007ff07723e */ /* 0x000fca00020006ff */
        /* <DEDUP_REMOVED lines=8> */
.L_x_197:
[----:B------:R-:W-:Y:S05]  /*7e40*/  BSYNC B1 ;  /* 0x0000000000017941 */ /* 0x000fea0003800000 */
.L_x_196:
        /* <DEDUP_REMOVED lines=8> */
[----:B0-----:R-:W-:-:S05]  /*7ed0*/  F2FP.SATFINITE.E4M3.F32.PACK_AB_MERGE_C R13, RZ, R12, RZ ;  /* 0x0000000cff0d723e */ /* 0x001fca00048070ff */
[----:B------:R0:W-:Y:S01]  /*7ee0*/  @!P0 STG.E.U8 desc[UR20][R8.64+0x98], R13 ;  /* 0x0000980d08008986 */ /* 0x0001e2000c101114 */
[----:B------:R-:W-:Y:S05]  /*7ef0*/  @P1 BRA `(.L_x_199) ;  /* 0x0000000000041947 */ /* 0x000fea0003800000 */
[----:B------:R0:W5:Y:S02]  /*7f00*/  LDG.E.U8 R7, desc[UR20][R26.64+0x99] ;  /* 0x000099141a077981 */ /* 0x000164000c1e1100 */
.L_x_199:
[----:B------:R-:W-:Y:S05]  /*7f10*/  BSYNC B1 ;  /* 0x0000000000017941 */ /* 0x000fea0003800000 */
.L_x_198:
[----:B------:R-:W-:Y:S05]  /*7f20*/  @P1 BRA `(.L_x_200) ;  /* 0x0000001400c01947 */ /* 0x000fea0003800000 */
[----:B-----5:R-:W-:-:S04]  /*7f30*/  LOP3.LUT R7, R7, 0xff, RZ, 0xc0, !PT ;  /* 0x000000ff07077812 */ /* 0x020fc800078ec0ff */
[----:B------:R-:W-:-:S05]  /*7f40*/  F2FP.F16.E4M3.UNPACK_B R7, R7 ;  /* 0x00000007ff07723e */ /* 0x000fca00020006ff */
[----:B------:R-:W-:-:S05]  /*7f50*/  HADD2.F32 R12, -RZ, R7.H0_H0 ;  /* 0x20000007ff0c7230 */ /* 0x000fca0000004100 */
[----:B------:R-:W-:-:S04]  /*7f60*/  FMUL R7, R12, R11 ;  /* 0x0000000b0c077220 */ /* 0x000fc80000400000 */
[----:B------:R-:W-:-:S05]  /*7f70*/  FFMA R7, R14, R10, R7 ;  /* 0x0000000a0e077223 */ /* 0x000fca0000000007 */
[----:B------:R-:W-:-:S05]  /*7f80*/  F2FP.SATFINITE.E4M3.F32.PACK_AB_MERGE_C R7, RZ, R7, RZ ;  /* 0x00000007ff07723e */ /* 0x000fca00048070ff */
[----:B------:R0:W-:Y:S01]  /*7f90*/  STG.E.U8 desc[UR20][R8.64+0x99], R7 ;  /* 0x0000990708007986 */ /* 0x0001e2000c101114 */
[----:B------:R-:W-:Y:S05]  /*7fa0*/  BRA `(.L_x_200) ;  /* 0x0000001400a07947 */ /* 0x000fea0003800000 */
.L_x_39:
[----:B------:R-:W-:Y:S01]  /*7fb0*/  ISETP.GE.AND P0, PT, R32, 0x2, PT ;  /* 0x000000022000780c */ /* 0x000fe20003f06270 */
[-C--:B--2---:R-:W-:Y:S01]  /*7fc0*/  FMUL R168, R168, R10.reuse ;  /* 0x0000000aa8a87220 */ /* 0x084fe20000400000 */
[----:B------:R-:W-:Y:S01]  /*7fd0*/  ISETP.GE.AND P1, PT, R32, 0x1, PT ;  /* 0x000000012000780c */ /* 0x000fe20003f26270 */
[-C--:B------:R-:W-:Y:S01]  /*7fe0*/  FMUL R173, R173, R10.reuse ;  /* 0x0000000aadad7220 */ /* 0x080fe20000400000 */
[C---:B------:R-:W-:Y:S01]  /*7ff0*/  ISETP.LT.OR P4, PT, R31.reuse, 0x1, !P0 ;  /* 0x000000011f00780c */ /* 0x040fe20004781670 */
[-C--:B------:R-:W-:Y:S01]  /*8000*/  FMUL R166, R166, R10.reuse ;  /* 0x0000000aa6a67220 */ /* 0x080fe20000400000 */
[----:B------:R-:W-:Y:S01]  /*8010*/  ISETP.LT.OR P2, PT, R31, 0x1, !P1 ;  /* 0x000000011f00780c */ /* 0x000fe20004f41670 */
[----:B------:R-:W-:Y:S01]  /*8020*/  FMUL R171, R171, R10 ;  /* 0x0000000aabab7220 */ /* 0x000fe20000400000 */
[----:B------:R-:W-:Y:S01]  /*8030*/  F2FP.SATFINITE.E4M3.F32.PACK_AB_MERGE_C R7, RZ, R168, RZ ;  /* 0x000000a8ff07723e */ /* 0x000fe200048070ff */
[-C--:B------:R-:W-:Y:S01]  /*8040*/  FMUL R169, R169, R10.reuse ;  /* 0x0000000aa9a97220 */ /* 0x080fe20000400000 */
[----:B------:R-:W-:Y:S01]  /*8050*/  F2FP.SATFINITE.E4M3.F32.PACK_AB_MERGE_C R173, RZ, R173, RZ ;  /* 0x000000adffad723e */ /* 0x000fe200048070ff */
[-C--:B------:R-:W-:Y:S01]  /*8060*/  FMUL R164, R164, R10.reuse ;  /* 0x0000000aa4a47220 */ /* 0x080fe20000400000 */
[----:B------:R-:W-:Y:S01]  /*8070*/  ISETP.LT.OR P0, PT, R31, 0x9, !P0 ;  /* 0x000000091f00780c */ /* 0x000fe20004701670 */
[-C--:B------:R-:W-:Y:S01]  /*8080*/  FMUL R167, R167, R10.reuse ;  /* 0x0000000aa7a77220 */ /* 0x080fe20000400000 */
[----:B------:R-:W-:Y:S01]  /*8090*/  ISETP.LT.OR P1, PT, R31, 0x9, !P1 ;  /* 0x000000091f00780c */ /* 0x000fe20004f21670 */
[-C--:B------:R-:W-:Y:S01]  /*80a0*/  FMUL R162, R162, R10.reuse ;  /* 0x0000000aa2a27220 */ /* 0x080fe20000400000 */
[----:B------:R-:W-:Y:S01]  /*80b0*/  F2FP.SATFINITE.E4M3.F32.PACK_AB_MERGE_C R171, RZ, R171, RZ ;  /* 0x000000abffab723e */ /* 0x000fe200048070ff */
[----:B------:R0:W-:Y:S01]  /*80c0*/  @!P4 STG.E.U8 desc[UR20][R24.64+0x1], R7 ;  /* 0x000001071800c986 */ /* 0x0001e2000c101114 */
[C---:B------:R-:W-:Y:S01]  /*80d0*/  ISETP.GE.AND P4, PT, R32.reuse, 0x9, PT ;  /* 0x000000092000780c */ /* 0x040fe20003f86270 */
[-C--:B------:R-:W-:Y:S01]  /*80e0*/  FMUL R165, R165, R10.reuse ;  /* 0x0000000aa5a57220 */ /* 0x080fe20000400000 */
[----:B------:R-:W-:Y:S01]  /*80f0*/  F2FP.SATFINITE.E4M3.F32.PACK_AB_MERGE_C R169, RZ, R169, RZ ;  /* 0x000000a9ffa9723e */ /* 0x000fe200048070ff */
[----:B------:R-:W-:Y:S01]  /*8100*/  @!P2 STG.E.U8 desc[UR20][R24.64], R173 ;  /* 0x000000ad1800a986 */ /* 0x000fe2000c101114 */
[----:B------:R-:W-:Y:S01]  /*8110*/  ISETP.GE.AND P2, PT, R32, 0xa, PT ;  /* 0x0000000a2000780c */ /* 0x000fe20003f46270 */
[-C--:B------:R-:W-:Y:S01]  /*8120*/  FMUL R160, R160, R10.reuse ;  /* 0x0000000aa0a07220 */ /* 0x080fe20000400000 */
[----:B------:R-:W-:Y:S01]  /*8130*/  ISETP.LT.OR P5, PT, R31, 0x1, !P4 ;  /* 0x000000011f00780c */ /* 0x000fe200067a1670 */
[-C--:B------:R-:W-:Y:S01]  /*8140*/  FMUL R163, R163, R10.reuse ;  /* 0x0000000aa3a37220 */ /* 0x080fe20000400000 */
[C---:B------:R-:W-:Y:S01]  /*8150*/  ISETP.LT.OR P6, PT, R31.reuse, 0x1, !P2 ;  /* 0x000000011f00780c */ /* 0x040fe200057c1670 */
[----:B------:R-:W-:Y:S01]  /*8160*/  @!P1 STG.E.U8 desc[UR20][R8.64], R171 ;  /* 0x000000ab08009986 */ /* 0x000fe2000c101114 */
[----:B------:R-:W-:Y:S01]  /*8170*/  ISETP.LT.OR P4, PT, R31, 0x9, !P4 ;  /* 0x000000091f00780c */ /* 0x000fe20006781670 */
[----:B------:R-:W-:Y:S01]  /*8180*/  FMUL R158, R158, R10 ;  /* 0x0000000a9e9e7220 */ /* 0x000fe20000400000 */
[----:B0-----:R-:W-:Y:S01]  /*8190*/  F2FP.SATFINITE.E4M3.F32.PACK_AB_MERGE_C R7, RZ, R166, RZ ;  /* 0x000000a6ff07723e */ /* 0x001fe200048070ff */
[----:B------:R-:W-:Y:S01]  /*81a0*/  FMUL R159, R159, R10 ;  /* 0x0000000a9f9f7220 */ /* 0x000fe20000400000 */
[----:B------:R-:W-:Y:S01]  /*81b0*/  F2FP.SATFINITE.E4M3.F32.PACK_AB_MERGE_C R27, RZ, R164, RZ ;  /* 0x000000a4ff1b723e */ /* 0x000fe200048070ff */
[-C--:B------:R-:W-:Y:S01]  /*81c0*/  FMUL R156, R156, R10.reuse ;  /* 0x0000000a9c9c7220 */ /* 0x080fe20000400000 */
[----:B------:R-:W-:Y:S01]  /*81d0*/  ISETP.LT.OR P2, PT, R31, 0x9, !P2 ;  /* 0x000000091f00780c */ /* 0x000fe20005741670 */
[----:B------:R0:W-:Y:S01]  /*81e0*/  @!P0 STG.E.U8 desc[UR20][R8.64+0x1], R7 ;  /* 0x0000010708008986 */ /* 0x0001e2000c101114 */
[C---:B------:R-:W-:Y:S01]  /*81f0*/  ISETP.GE.AND P0, PT, R32.reuse, 0x11, PT ;  /* 0x000000112000780c */ /* 0x040fe20003f06270 */
[-C--:B------:R-:W-:Y:S01]  /*8200*/  FMUL R161, R161, R10.reuse ;  /* 0x0000000aa1a17220 */ /* 0x080fe20000400000 */
[----:B------:R-:W-:Y:S01]  /*8210*/  ISETP.GE.AND P1, PT, R32, 0x12, PT ;  /* 0x000000122000780c */ /* 0x000fe20003f26270 */
[----:B------:R-:W-:Y:S01]  /*8220*/  @!P5 STG.E.U8 desc[UR20][R24.64+0x8], R169 ;  /* 0x000008a91800d986 */ /* 0x000fe2000c101114 */
[C---:B------:R-:W-:Y:S01]  /*8230*/  ISETP.LT.OR P5, PT, R31.reuse, 0x1, !P0 ;  /* 0x000000011f00780c */ /* 0x040fe200047a1670 */
[-C--:B------:R-:W-:Y:S01]  /*8240*/  FMUL R154, R154, R10.reuse ;  /* 0x0000000a9a9a7220 */ /* 0x080fe20000400000 */
[----:B------:R-:W-:Y:S01]  /*8250*/  F2FP.SATFINITE.E4M3.F32.PACK_AB_MERGE_C R167, RZ, R167, RZ ;  /* 0x000000a7ffa7723e */ /* 0x000fe200048070ff */
[----:B------:R1:W-:Y:S01]  /*8260*/  @!P6 STG.E.U8 desc[UR20][R24.64+0x9], R27 ;  /* 0x0000091b1800e986 */ /* 0x0003e2000c101114 */
[----:B------:R-:W-:Y:S01]  /*8270*/  ISETP.LT.OR P6, PT, R31, 0x1, !P1 ;  /* 0x000000011f00780c */ /* 0x000fe20004fc1670 */
[----:B------:R-:W-:Y:S01]  /*8280*/  FMUL R155, R155, R10 ;  /* 0x0000000a9b9b7220 */ /* 0x000fe20000400000 */
[----:B------:R-:W-:Y:S01]  /*8290*/  F2FP.SATFINITE.E4M3.F32.PACK_AB_MERGE_C R165, RZ, R165, RZ ;  /* 0x000000a5ffa5723e */ /* 0x000fe200048070ff */
[----:B------:R-:W-:Y:S01]  /*82a0*/  @!P4 STG.E.U8 desc[UR20][R8.64+0x8], R167 ;  /* 0x000008a70800c986 */ /* 0x000fe2000c101114 */
[----:B0-----:R-:W-:Y:S01]  /*82b0*/  F2FP.SATFINITE.E4M3.F32.PACK_AB_MERGE_C R7, RZ, R162, RZ ;  /* 0x000000a2ff07723e */ /* 0x001fe200048070ff */
[-C--:B------:R-:W-:Y:S01]  /*82c0*/  FMUL R152, R152, R10.reuse ;  /* 0x0000000a98987220 */ /* 0x080fe20000400000 */
[----:B------:R-:W-:Y:S01]  /*82d0*/  ISETP.GE.AND P4, PT, R32, 0x19, PT ;  /* 0x000000192000780c */ /* 0x000fe20003f86270 */
[-C--:B------:R-:W-:Y:S01]  /*82e0*/  FMUL R157, R157, R10.reuse ;  /* 0x0000000a9d9d7220 */ /* 0x080fe20000400000 */
[C---:B------:R-:W-:Y:S01]  /*82f0*/  ISETP.LT.OR P0, PT, R31.reuse, 0x9, !P0 ;  /* 0x000000091f00780c */ /* 0x040fe20004701670 */
[----:B------:R0:W-:Y:S01]  /*8300*/  @!P2 STG.E.U8 desc[UR20][R8.64+0x9], R7 ;  /* 0x000009070800a986 */ /* 0x0001e2000c101114 */
[----:B------:R-:W-:Y:S01]  /*8310*/  ISETP.LT.OR P1, PT, R31, 0x9, !P1 ;  /* 0x000000091f00780c */ /* 0x000fe20004f21670 */
[----:B------:R-:W-:Y:S01]  /*8320*/  FMUL R150, R150, R10 ;  /* 0x0000000a96967220 */ /* 0x000fe20000400000 */
[----:B-1----:R-:W-:Y:S01]  /*8330*/  F2FP.SATFINITE.E4M3.F32.PACK_AB_MERGE_C R27, RZ, R160, RZ ;  /* 0x000000a0ff1b723e */ /* 0x002fe200048070ff */
[----:B------:R-:W-:Y:S01]  /*8340*/  @!P5 STG.E.U8 desc[UR20][R24.64+0x10], R165 ;  /* 0x000010a51800d986 */ /* 0x000fe2000c101114 */
[----:B------:R-:W-:Y:S01]  /*8350*/  ISETP.GE.AND P2, PT, R32, 0x1a, PT ;  /* 0x0000001a2000780c */ /* 0x000fe20003f46270 */
[-C--:B------:R-:W-:Y:S01]  /*8360*/  FMUL R151, R151, R10.reuse ;  /* 0x0000000a97977220 */ /* 0x080fe20000400000 */
[C---:B------:R-:W-:Y:S01]  /*8370*/  ISETP.LT.OR P5, PT, R31.reuse, 0x1, !P4 ;  /* 0x000000011f00780c */ /* 0x040fe200067a1670 */
[----:B------:R1:W-:Y:S01]  /*8380*/  @!P6 STG.E.U8 desc[UR20][R24.64+0x11], R27 ;  /* 0x0000111b1800e986 */ /* 0x0003e2000c101114 */
[----:B------:R-:W-:Y:S01]  /*8390*/  ISETP.LT.OR P6, PT, R31, 0x1, !P2 ;  /* 0x000000011f00780c */ /* 0x000fe200057c1670 */
[-C--:B------:R-:W-:Y:S01]  /*83a0*/  FMUL R148, R148, R10.reuse ;  /* 0x0000000a94947220 */ /* 0x080fe20000400000 */
[----:B------:R-:W-:Y:S01]  /*83b0*/  F2FP.SATFINITE.E4M3.F32.PACK_AB_MERGE_C R163, RZ, R163, RZ ;  /* 0x000000a3ffa3723e */ /* 0x000fe200048070ff */
[----:B------:R-:W-:Y:S01]  /*83c0*/  FMUL R153, R153, R10 ;  /* 0x0000000a99997220 */ /* 0x000fe20000400000 */
[----:B0-----:R-:W-:Y:S01]  /*83d0*/  F2FP.SATFINITE.E4M3.F32.PACK_AB_MERGE_C R7, RZ, R158, RZ ;  /* 0x0000009eff07723e */ /* 0x001fe200048070ff */
[-C--:B------:R-:W-:Y:S01]  /*83e0*/  FMUL R146, R146, R10.reuse ;  /* 0x0000000a92927220 */ /* 0x080fe20000400000 */
[----:B------:R-:W-:Y:S01]  /*83f0*/  F2FP.SATFINITE.E4M3.F32.PACK_AB_MERGE_C R159, RZ, R159, RZ ;  /* 0x0000009fff9f723e */ /* 0x000fe200048070ff */
[----:B------:R-:W-:Y:S01]  /*8400*/  @!P0 STG.E.U8 desc[UR20][R8.64+0x10], R163 ;  /* 0x000010a308008986 */ /* 0x000fe2000c101114 */
[----:B------:R-:W-:Y:S01]  /*8410*/  ISETP.GE.AND P0, PT, R32, 0x21, PT ;  /* 0x000000212000780c */ /* 0x000fe20003f06270 */
[----:B------:R-:W-:Y:S01]  /*8420*/  FMUL R147, R147, R10 ;  /* 0x0000000a93937220 */ /* 0x000fe20000400000 */
[C---:B------:R-:W-:Y:S01]  /*8430*/  ISETP.LT.OR P4, PT, R31.reuse, 0x9, !P4 ;  /* 0x000000091f00780c */ /* 0x040fe20006781670 */
[----:B------:R0:W-:Y:S01]  /*8440*/  @!P1 STG.E.U8 desc[UR20][R8.64+0x11], R7 ;  /* 0x0000110708009986 */ /* 0x0001e2000c101114 */
[----:B-1----:R-:W-:Y:S01]  /*8450*/  F2FP.SATFINITE.E4M3.F32.PACK_AB_MERGE_C R27, RZ, R156, RZ ;  /* 0x0000009cff1b723e */ /* 0x002fe200048070ff */
[-C--:B------:R-:W-:Y:S01]  /*8460*/  FMUL R144, R144, R10.reuse ;  /* 0x0000000a90907220 */ /* 0x080fe20000400000 */
[----:B------:R-:W-:Y:S01]  /*8470*/  ISETP.LT.OR P2, PT, R31, 0x9, !P2 ;  /* 0x000000091f00780c */ /* 0x000fe20005741670 */
        /* <DEDUP_REMOVED lines=115> */
[----:B------:R-:W-:Y:S01]  /*8bb0*/  ISETP.LT.OR P4, PT, R31, 0x9, !P4 ;  /* 0x000000091f00780c */ /* 0x000fe20006781670 */
[----:B------:R0:W-:Y:S01]  /*8bc0*/  @!P1 STG.E.U8 desc[UR20][R8.64+0x41], R7 ;  /* 0x0000410708009986 */ /* 0x0001e2000c101114 */
[----:B-1----:R-:W-:Y:S01]  /*8bd0*/  F2FP.SATFINITE.E4M3.F32.PACK_AB_MERGE_C R27, RZ, R132, RZ ;  /* 0x00000084ff1b723e */ /* 0x002fe200048070ff */
[-C--:B------:R-:W-:Y:S01]  /*8be0*/  FMUL R117, R117, R10.reuse ;  /* 0x0000000a75757220 */ /* 0x080fe20000400000 */
[C---:B------:R-:W-:Y:S01]  /*8bf0*/  ISETP.LT.OR P2, PT, R31.reuse, 0x9, !P2 ;  /* 0x000000091f00780c */ /* 0x040fe20005741670 */
        /* <DEDUP_REMOVED lines=13> */
[----:B------:R-:W-:Y:S01]  /*8cd0*/  ISETP.LT.OR P0, PT, R31, 0x9, !P0 ;  /* 0x000000091f00780c */ /* 0x000fe20004701670 */
[----:B------:R-:W-:Y:S01]  /*8ce0*/  FMUL R109, R109, R10 ;  /* 0x0000000a6d6d7220 */ /* 0x000fe20000400000 */
[----:B------:R-:W-:Y:S01]  /*8cf0*/  ISETP.LT.OR P5, PT, R31, 0x9, !P5 ;  /* 0x000000091f00780c */ /* 0x000fe20006fa1670 */
[----:B------:R0:W-:Y:S01]  /*8d00*/  @!P2 STG.E.U8 desc[UR20][R8.64+0x49], R7 ;  /* 0x000049070800a986 */ /* 0x0001e2000c101114 */
[----:B-1----:R-:W-:Y:S01]  /*8d10*/  F2FP.SATFINITE.E4M3.F32.PACK_AB_MERGE_C R27, RZ, R128, RZ ;  /* 0x00000080ff1b723e */ /* 0x002fe200048070ff */
[-C--:B------:R-:W-:Y:S01]  /*8d20*/  FMUL R18, R18, R10.reuse ;  /* 0x0000000a12127220 */ /* 0x080fe20000400000 */
[----:B------:R-:W-:Y:S01]  /*8d30*/  F2FP.SATFINITE.E4M3.F32.PACK_AB_MERGE_C R133, RZ, R133, RZ ;  /* 0x00000085ff85723e */ /* 0x000fe200048070ff */
[----:B------:R-:W-:Y:S01]  /*8d40*/  @!P1 STG.E.U8 desc[UR20][R24.64+0x50], R131 ;  /* 0x0000508318009986 */ /* 0x000fe2000c101114 */
[----:B------:R-:W-:Y:S01]  /*8d50*/  ISETP.GE.AND P1, PT, R32, 0x5a, PT ;  /* 0x0000005a2000780c */ /* 0x000fe20003f26270 */
[-C--:B------:R-:W-:Y:S01]  /*8d60*/  FMUL R22, R22, R10.reuse ;  /* 0x0000000a16167220 */ /* 0x080fe20000400000 */
[----:B------:R-:W-:Y:S01]  /*8d70*/  F2FP.SATFINITE.E4M3.F32.PACK_AB_MERGE_C R125, RZ, R125, RZ ;  /* 0x0000007dff7d723e */ /* 0x000fe200048070ff */
[----:B------:R1:W-:Y:S01]  /*8d80*/  @!P6 STG.E.U8 desc[UR20][R24.64+0x51], R27 ;  /* 0x0000511b1800e986 */ /* 0x0003e2000c101114 */
[----:B------:R-:W-:Y:S01]  /*8d90*/  ISETP.GE.AND P6, PT, R32, 0x59, PT ;  /* 0x000000592000780c */ /* 0x000fe20003fc6270 */
[-C--:B------:R-:W-:Y:S01]  /*8da0*/  FMUL R107, R107, R10.reuse ;  /* 0x0000000a6b6b7220 */ /* 0x080fe20000400000 */
[C---:B------:R-:W-:Y:S01]  /*8db0*/  ISETP.LT.OR P4, PT, R31.reuse, 0x1, !P1 ;  /* 0x000000011f00780c */ /* 0x040fe20004f81670 */
[----:B------:R-:W-:Y:S01]  /*8dc0*/  @!P0 STG.E.U8 desc[UR20][R8.64+0x50], R133 ;  /* 0x0000508508008986 */ /* 0x000fe2000c101114 */
[----:B------:R-:W-:Y:S01]  /*8dd0*/  ISETP.LT.OR P2, PT, R31, 0x1, !P6 ;  /* 0x000000011f00780c */ /* 0x000fe20007741670 */
[----:B------:R-:W-:Y:S01]  /*8de0*/  FMUL R23, R23, R10 ;  /* 0x0000000a17177220 */ /* 0x000fe20000400000 */
[----:B0-----:R-:W-:Y:S01]  /*8df0*/  F2FP.SATFINITE.E4M3.F32.PACK_AB_MERGE_C R7, RZ, R126, RZ ;  /* 0x0000007eff07723e */ /* 0x001fe200048070ff */
[-C--:B------:R-:W-:Y:S01]  /*8e00*/  FMUL R20, R20, R10.reuse ;  /* 0x0000000a14147220 */ /* 0x080fe20000400000 */
[----:B------:R-:W-:Y:S01]  /*8e10*/  ISETP.LT.OR P0, PT, R31, 0x9, !P6 ;  /* 0x000000091f00780c */ /* 0x000fe20007701670 */
[----:B------:R-:W-:Y:S01]  /*8e20*/  FMUL R21, R21, R10 ;  /* 0x0000000a15157220 */ /* 0x000fe20000400000 */
[----:B------:R-:W-:Y:S01]  /*8e30*/  ISETP.LT.OR P1, PT, R31, 0x9, !P1 ;  /* 0x000000091f00780c */ /* 0x000fe20004f21670 */
[----:B------:R0:W-:Y:S01]  /*8e40*/  @!P5 STG.E.U8 desc[UR20][R8.64+0x51], R7 ;  /* 0x000051070800d986 */ /* 0x0001e2000c101114 */
[----:B-1----:R-:W-:Y:S01]  /*8e50*/  F2FP.SATFINITE.E4M3.F32.PACK_AB_MERGE_C R27, RZ, R124, RZ ;  /* 0x0000007cff1b723e */ /* 0x002fe200048070ff */
[-C--:B------:R-:W-:Y:S01]  /*8e60*/  FMUL R19, R19, R10.reuse ;  /* 0x0000000a13137220 */ /* 0x080fe20000400000 */
[----:B------:R-:W-:Y:S01]  /*8e70*/  F2FP.SATFINITE.E4M3.F32.PACK_AB_MERGE_C R129, RZ, R129, RZ ;  /* 0x00000081ff81723e */ /* 0x000fe200048070ff */
        /* <DEDUP_REMOVED lines=12> */
[-C--:B------:R-:W-:Y:S01]  /*8f40*/  FMUL R13, R13, R10.reuse ;  /* 0x0000000a0d0d7220 */ /* 0x080fe20000400000 */
[----:B------:R-:W-:Y:S01]  /*8f50*/  ISETP.LT.OR P4, PT, R31, 0x9, !P4 ;  /* 0x000000091f00780c */ /* 0x000fe20006781670 */
[----:B------:R-:W-:Y:S01]  /*8f60*/  FMUL R15, R15, R10 ;  /* 0x0000000a0f0f7220 */ /* 0x000fe20000400000 */
[----:B0-----:R-:W-:Y:S01]  /*8f70*/  F2FP.SATFINITE.E4M3.F32.PACK_AB_MERGE_C R7, RZ, R122, RZ ;  /* 0x0000007aff07723e */ /* 0x001fe200048070ff */
[----:B------:R-:W-:Y:S01]  /*8f80*/  FMUL R14, R14, R10 ;  /* 0x0000000a0e0e7220 */ /* 0x000fe20000400000 */
[----:B------:R-:W-:-:S02]  /*8f90*/  ISETP.GE.AND P0, PT, R32, 0x6a, PT ;  /* 0x0000006a2000780c */ /* 0x000fc40003f06270 */
[----:B-1----:R-:W-:Y:S01]  /*8fa0*/  F2FP.SATFINITE.E4M3.F32.PACK_AB_MERGE_C R27, RZ, R120, RZ ;  /* 0x00000078ff1b723e */ /* 0x002fe200048070ff */
[----:B------:R0:W-:Y:S01]  /*8fb0*/  @!P1 STG.E.U8 desc[UR20][R8.64+0x59], R7 ;  /* 0x0000590708009986 */ /* 0x0001e2000c101114 */
[----:B------:R-:W-:Y:S02]  /*8fc0*/  ISETP.GE.AND P1, PT, R32, 0x69, PT ;  /* 0x000000692000780c */ /* 0x000fe40003f26270 */
[C---:B------:R-:W-:Y:S01]  /*8fd0*/  ISETP.LT.OR P2, PT, R31.reuse, 0x9, !P2 ;  /* 0x000000091f00780c */ /* 0x040fe20005741670 */
[----:B------:R-:W-:Y:S01]  /*8fe0*/  @!P5 STG.E.U8 desc[UR20][R24.64+0x60], R123 ;  /* 0x0000607b1800d986 */ /* 0x000fe2000c101114 */
[----:B------:R-:W-:Y:S02]  /*8ff0*/  ISETP.LT.OR P5, PT, R31, 0x1, !P0 ;  /* 0x000000011f00780c */ /* 0x000fe400047a1670 */
[----:B------:R-:W-:Y:S01]  /*9000*/  F2FP.SATFINITE.E4M3.F32.PACK_AB_MERGE_C R105, RZ, R105, RZ ;  /* 0x00000069ff69723e */ /* 0x000fe200048070ff */
[----:B------:R1:W-:Y:S01]  /*9010*/  @!P6 STG.E.U8 desc[UR20][R24.64+0x61], R27 ;  /* 0x0000611b1800e986 */ /* 0x0003e2000c101114 */
[----:B------:R-:W-:-:S02]  /*9020*/  F2FP.SATFINITE.E4M3.F32.PACK_AB_MERGE_C R121, RZ, R121, RZ ;  /* 0x00000079ff79723e */ /* 0x000fc400048070ff */
[C---:B------:R-:W-:Y:S01]  /*9030*/  ISETP.LT.OR P0, PT, R31.reuse, 0x9, !P0 ;  /* 0x000000091f00780c */ /* 0x040fe20004701670 */
[----:B------:R-:W-:Y:S01]  /*9040*/  @!P4 STG.E.U8 desc[UR20][R8.64+0x60], R127 ;  /* 0x0000607f0800c986 */ /* 0x000fe2000c101114 */
[C---:B------:R-:W-:Y:S02]  /*9050*/  ISETP.LT.OR P4, PT, R31.reuse, 0x1, !P1 ;  /* 0x000000011f00780c */ /* 0x040fe40004f81670 */
[----:B------:R-:W-:Y:S02]  /*9060*/  ISETP.LT.OR P1, PT, R31, 0x9, !P1 ;  /* 0x000000091f00780c */ /* 0x000fe40004f21670 */
[----:B0-----:R-:W-:Y:S02]  /*9070*/  F2FP.SATFINITE.E4M3.F32.PACK_AB_MERGE_C R7, RZ, R118, RZ ;  /* 0x00000076ff07723e */ /* 0x001fe400048070ff */
[----:B------:R-:W-:Y:S02]  /*9080*/  F2FP.SATFINITE.E4M3.F32.PACK_AB_MERGE_C R29, RZ, R116, RZ ;  /* 0x00000074ff1d723e */ /* 0x000fe400048070ff */
[----:B-1----:R-:W-:Y:S01]  /*9090*/  F2FP.SATFINITE.E4M3.F32.PACK_AB_MERGE_C R27, RZ, R114, RZ ;  /* 0x00000072ff1b723e */ /* 0x002fe200048070ff */
[----:B------:R0:W-:Y:S01]  /*90a0*/  @!P2 STG.E.U8 desc[UR20][R8.64+0x61], R7 ;  /* 0x000061070800a986 */ /* 0x0001e2000c101114 */
[----:B------:R-:W-:-:S02]  /*90b0*/  ISETP.GE.AND P2, PT, R32, 0x71, PT ;  /* 0x000000712000780c */ /* 0x000fc40003f46270 */
[----:B------:R-:W-:Y:S01]  /*90c0*/  F2FP.SATFINITE.E4M3.F32.PACK_AB_MERGE_C R119, RZ, R119, RZ ;  /* 0x00000077ff77723e */ /* 0x000fe200048070ff */
[----:B------:R-:W-:Y:S01]  /*90d0*/  @!P4 STG.E.U8 desc[UR20][R24.64+0x68], R105 ;  /* 0x000068691800c986 */ /* 0x000fe2000c101114 */
[C---:B------:R-:W-:Y:S02]  /*90e0*/  ISETP.LT.OR P4, PT, R31.reuse, 0x1, !P2 ;  /* 0x000000011f00780c */ /* 0x040fe40005781670 */
[----:B------:R-:W-:Y:S01]  /*90f0*/  ISETP.LT.OR P2, PT, R31, 0x9, !P2 ;  /* 0x000000091f00780c */ /* 0x000fe20005741670 */
[----:B------:R1:W-:Y:S01]  /*9100*/  @!P5 STG.E.U8 desc[UR20][R24.64+0x69], R27 ;  /* 0x0000691b1800d986 */ /* 0x0003e2000c101114 */
[----:B------:R-:W-:Y:S02]  /*9110*/  F2FP.SATFINITE.E4M3.F32.PACK_AB_MERGE_C R115, RZ, R115, RZ ;  /* 0x00000073ff73723e */ /* 0x000fe400048070ff */
[----:B------:R-:W-:Y:S01]  /*9120*/  F2FP.SATFINITE.E4M3.F32.PACK_AB_MERGE_C R117, RZ, R117, RZ ;  /* 0x00000075ff75723e */ /* 0x000fe200048070ff */
[----:B------:R-:W-:Y:S01]  /*9130*/  @!P1 STG.E.U8 desc[UR20][R8.64+0x68], R121 ;  /* 0x0000687908009986 */ /* 0x000fe2000c101114 */
[----:B------:R-:W-:-:S02]  /*9140*/  ISETP.GE.AND P1, PT, R32, 0x72, PT ;  /* 0x000000722000780c */ /* 0x000fc40003f26270 */
[----:B0-----:R-:W-:Y:S01]  /*9150*/  F2FP.SATFINITE.E4M3.F32.PACK_AB_MERGE_C R7, RZ, R112, RZ ;  /* 0x00000070ff07723e */ /* 0x001fe200048070ff */
[----:B------:R0:W-:Y:S01]  /*9160*/  @!P0 STG.E.U8 desc[UR20][R8.64+0x69], R29 ;  /* 0x0000691d08008986 */ /* 0x0001e2000c101114 */
[C---:B------:R-:W-:Y:S02]  /*9170*/  ISETP.LT.OR P5, PT, R31.reuse, 0x1, !P1 ;  /* 0x000000011f00780c */ /* 0x040fe40004fa1670 */
[----:B------:R-:W-:Y:S01]  /*9180*/  ISETP.LT.OR P1, PT, R31, 0x9, !P1 ;  /* 0x000000091f00780c */ /* 0x000fe20004f21670 */
[----:B------:R-:W-:Y:S01]  /*9190*/  @!P4 STG.E.U8 desc[UR20][R24.64+0x70], R119 ;  /* 0x000070771800c986 */ /* 0x000fe2000c101114 */
[C---:B------:R-:W-:Y:S02]  /*91a0*/  ISETP.GE.AND P4, PT, R32.reuse, 0x7a, PT ;  /* 0x0000007a2000780c */ /* 0x040fe40003f86270 */
[----:B------:R-:W-:Y:S02]  /*91b0*/  ISETP.GE.AND P0, PT, R32, 0x79, PT ;  /* 0x000000792000780c */ /* 0x000fe40003f06270 */
[----:B-1----:R-:W-:-:S02]  /*91c0*/  F2FP.SATFINITE.E4M3.F32.PACK_AB_MERGE_C R27, RZ, R110, RZ ;  /* 0x0000006eff1b723e */ /* 0x002fc400048070ff */
[C---:B------:R-:W-:Y:S02]  /*91d0*/  ISETP.LT.OR P6, PT, R31.reuse, 0x1, !P0 ;  /* 0x000000011f00780c */ /* 0x040fe400047c1670 */
[C---:B------:R-:W-:Y:S01]  /*91e0*/  ISETP.LT.OR P0, PT, R31.reuse, 0x9, !P0 ;  /* 0x000000091f00780c */ /* 0x040fe20004701670 */
[----:B------:R1:W-:Y:S01]  /*91f0*/  @!P5 STG.E.U8 desc[UR20][R24.64+0x71], R7 ;  /* 0x000071071800d986 */ /* 0x0003e2000c101114 */
[C---:B------:R-:W-:Y:S02]  /*9200*/  ISETP.LT.OR P5, PT, R31.reuse, 0x9, !P4 ;  /* 0x000000091f00780c */ /* 0x040fe400067a1670 */
[----:B------:R-:W-:Y:S01]  /*9210*/  F2FP.SATFINITE.E4M3.F32.PACK_AB_MERGE_C R113, RZ, R113, RZ ;  /* 0x00000071ff71723e */ /* 0x000fe200048070ff */
[----:B------:R-:W-:Y:S01]  /*9220*/  @!P2 STG.E.U8 desc[UR20][R8.64+0x70], R115 ;  /* 0x000070730800a986 */ /* 0x000fe2000c101114 */
[----:B------:R-:W-:Y:S02]  /*9230*/  ISETP.LT.OR P2, PT, R31, 0x1, !P4 ;  /* 0x000000011f00780c */ /* 0x000fe40006741670 */
[C---:B------:R-:W-:Y:S01]  /*9240*/  ISETP.GE.AND P4, PT, R32.reuse, 0x82, PT ;  /* 0x000000822000780c */ /* 0x040fe20003f86270 */
[----:B------:R2:W-:Y:S01]  /*9250*/  @!P1 STG.E.U8 desc[UR20][R8.64+0x71], R27 ;  /* 0x0000711b08009986 */ /* 0x0005e2000c101114 */
[----:B------:R-:W-:-:S02]  /*9260*/  ISETP.GE.AND P1, PT, R32, 0x81, PT ;  /* 0x000000812000780c */ /* 0x000fc40003f26270 */
[----:B0-----:R-:W-:Y:S01]  /*9270*/  F2FP.SATFINITE.E4M3.F32.PACK_AB_MERGE_C R29, RZ, R106, RZ ;  /* 0x0000006aff1d723e */ /* 0x001fe200048070ff */
[----:B------:R-:W-:Y:S01]  /*9280*/  @!P6 STG.E.U8 desc[UR20][R24.64+0x78], R117 ;  /* 0x000078751800e986 */ /* 0x000fe2000c101114 */
[----:B-1----:R-:W-:Y:S02]  /*9290*/  F2FP.SATFINITE.E4M3.F32.PACK_AB_MERGE_C R7, RZ, R108, RZ ;  /* 0x0000006cff07723e */ /* 0x002fe400048070ff */
[C---:B------:R-:W-:Y:S02]  /*92a0*/  ISETP.LT.OR P6, PT, R31.reuse, 0x1, !P1 ;  /* 0x000000011f00780c */ /* 0x040fe40004fc1670 */
[----:B------:R-:W-:Y:S01]  /*92b0*/  F2FP.SATFINITE.E4M3.F32.PACK_AB_MERGE_C R111, RZ, R111, RZ ;  /* 0x0000006fff6f723e */ /* 0x000fe200048070ff */
[----:B------:R0:W-:Y:S01]  /*92c0*/  @!P2 STG.E.U8 desc[UR20][R24.64+0x79], R7 ;  /* 0x000079071800a986 */ /* 0x0001e2000c101114 */
[C---:B------:R-:W-:Y:S02]  /*92d0*/  ISETP.LT.OR P2, PT, R31.reuse, 0x1, !P4 ;  /* 0x000000011f00780c */ /* 0x040fe40006741670 */
[----:B--2---:R-:W-:Y:S01]  /*92e0*/  F2FP.SATFINITE.E4M3.F32.PACK_AB_MERGE_C R27, RZ, R104, RZ ;  /* 0x00000068ff1b723e */ /* 0x004fe200048070ff */
[----:B------:R-:W-:Y:S01]  /*92f0*/  @!P0 STG.E.U8 desc[UR20][R8.64+0x78], R113 ;  /* 0x0000787108008986 */ /* 0x000fe2000c101114 */
[----:B------:R-:W-:-:S02]  /*9300*/  ISETP.LT.OR P1, PT, R31, 0x9, !P1 ;  /* 0x000000091f00780c */ /* 0x000fc40004f21670 */
[C---:B------:R-:W-:Y:S01]  /*9310*/  ISETP.GE.AND P0, PT, R32.reuse, 0x89, PT ;  /* 0x000000892000780c */ /* 0x040fe20003f06270 */
[----:B------:R1:W-:Y:S01]  /*9320*/  @!P5 STG.E.U8 desc[UR20][R8.64+0x79], R27 ;  /* 0x0000791b0800d986 */ /* 0x0003e2000c101114 */
[C---:B------:R-:W-:Y:S02]  /*9330*/  ISETP.LT.OR P5, PT, R31.reuse, 0x9, !P4 ;  /* 0x000000091f00780c */ /* 0x040fe400067a1670 */
[----:B------:R-:W-:Y:S01]  /*9340*/  ISETP.GE.AND P4, PT, R32, 0x8a, PT ;  /* 0x0000008a2000780c */ /* 0x000fe20003f86270 */
[----:B------:R-:W-:Y:S01]  /*9350*/  @!P6 STG.E.U8 desc[UR20][R24.64+0x80], R111 ;  /* 0x0000806f1800e986 */ /* 0x000fe2000c101114 */
[C---:B------:R-:W-:Y:S02]  /*9360*/  ISETP.LT.OR P6, PT, R31.reuse, 0x1, !P0 ;  /* 0x000000011f00780c */ /* 0x040fe400047c1670 */
[----:B------:R-:W-:Y:S01]  /*9370*/  F2FP.SATFINITE.E4M3.F32.PACK_AB_MERGE_C R109, RZ, R109, RZ ;  /* 0x0000006dff6d723e */ /* 0x000fe200048070ff */
[----:B------:R-:W-:Y:S01]  /*9380*/  @!P2 STG.E.U8 desc[UR20][R24.64+0x81], R29 ;  /* 0x0000811d1800a986 */ /* 0x000fe2000c101114 */
[----:B------:R-:W-:-:S02]  /*9390*/  ISETP.LT.OR P2, PT, R31, 0x1, !P4 ;  /* 0x000000011f00780c */ /* 0x000fc40006741670 */
[----:B0-----:R-:W-:Y:S01]  /*93a0*/  F2FP.SATFINITE.E4M3.F32.PACK_AB_MERGE_C R7, RZ, R18, RZ ;  /* 0x00000012ff07723e */ /* 0x001fe200048070ff */
[----:B------:R-:W-:Y:S01]  /*93b0*/  @!P1 STG.E.U8 desc[UR20][R8.64+0x80], R109 ;  /* 0x0000806d08009986 */ /* 0x000fe2000c101114 */
[----:B-1----:R-:W-:Y:S02]  /*93c0*/  F2FP.SATFINITE.E4M3.F32.PACK_AB_MERGE_C R27, RZ, R22, RZ ;  /* 0x00000016ff1b723e */ /* 0x002fe400048070ff */
[----:B------:R-:W-:Y:S01]  /*93d0*/  F2FP.SATFINITE.E4M3.F32.PACK_AB_MERGE_C R107, RZ, R107, RZ ;  /* 0x0000006bff6b723e */ /* 0x000fe200048070ff */
[----:B------:R0:W-:Y:S01]  /*93e0*/  @!P5 STG.E.U8 desc[UR20][R8.64+0x81], R7 ;  /* 0x000081070800d986 */ /* 0x0001e2000c101114 */
[C---:B------:R-:W-:Y:S02]  /*93f0*/  ISETP.LT.OR P0, PT, R31.reuse, 0x9, !P0 ;  /* 0x000000091f00780c */ /* 0x040fe40004701670 */
[----:B------:R-:W-:Y:S01]  /*9400*/  ISETP.LT.OR P1, PT, R31, 0x9, !P4 ;  /* 0x000000091f00780c */ /* 0x000fe20006721670 */
[----:B------:R-:W-:Y:S01]  /*9410*/  @!P6 STG.E.U8 desc[UR20][R24.64+0x88], R107 ;  /* 0x0000886b1800e986 */ /* 0x000fe2000c101114 */
[----:B------:R-:W-:-:S02]  /*9420*/  ISETP.GE.AND P4, PT, R32, 0x92, PT ;  /* 0x000000922000780c */ /* 0x000fc40003f86270 */
[----:B------:R-:W-:Y:S01]  /*9430*/  F2FP.SATFINITE.E4M3.F32.PACK_AB_MERGE_C R23, RZ, R23, RZ ;  /* 0x00000017ff17723e */ /* 0x000fe200048070ff */
[----:B------:R-:W-:Y:S01]  /*9440*/  @!P2 STG.E.U8 desc[UR20][R24.64+0x89], R27 ;  /* 0x0000891b1800a986 */ /* 0x000fe2000c101114 */
[----:B------:R-:W-:Y:S02]  /*9450*/  ISETP.GE.AND P2, PT, R32, 0x91, PT ;  /* 0x000000912000780c */ /* 0x000fe40003f46270 */
[C---:B------:R-:W-:Y:S02]  /*9460*/  ISETP.LT.OR P6, PT, R31.reuse, 0x1, !P4 ;  /* 0x000000011f00780c */ /* 0x040fe400067c1670 */
[----:B------:R-:W-:Y:S01]  /*9470*/  ISETP.LT.OR P5, PT, R31, 0x1, !P2 ;  /* 0x000000011f00780c */ /* 0x000fe200057a1670 */
[----:B------:R-:W-:Y:S01]  /*9480*/  @!P0 STG.E.U8 desc[UR20][R8.64+0x88], R23 ;  /* 0x0000881708008986 */ /* 0x000fe2000c101114 */
[----:B0-----:R-:W-:Y:S02]  /*9490*/  F2FP.SATFINITE.E4M3.F32.PACK_AB_MERGE_C R7, RZ, R20, RZ ;  /* 0x00000014ff07723e */ /* 0x001fe400048070ff */
[----:B------:R-:W-:-:S02]  /*94a0*/  F2FP.SATFINITE.E4M3.F32.PACK_AB_MERGE_C R21, RZ, R21, RZ ;  /* 0x00000015ff15723e */ /* 0x000fc400048070ff */
[----:B------:R-:W-:Y:S01]  /*94b0*/  F2FP.SATFINITE.E4M3.F32.PACK_AB_MERGE_C R19, RZ, R19, RZ ;  /* 0x00000013ff13723e */ /* 0x000fe200048070ff */
[----:B------:R0:W-:Y:S01]  /*94c0*/  @!P1 STG.E.U8 desc[UR20][R8.64+0x89], R7 ;  /* 0x0000890708009986 */ /* 0x0001e2000c101114 */
[C---:B------:R-:W-:Y:S02]  /*94d0*/  ISETP.LT.OR P0, PT, R31.reuse, 0x9, !P2 ;  /* 0x000000091f00780c */ /* 0x040fe40005701670 */
[C---:B------:R-:W-:Y:S01]  /*94e0*/  ISETP.GE.AND P1, PT, R32.reuse, 0x9a, PT ;  /* 0x0000009a2000780c */ /* 0x040fe20003f26270 */
[----:B------:R1:W-:Y:S01]  /*94f0*/  @!P6 STG.E.U8 desc[UR20][R24.64+0x91], R19 ;  /* 0x000091131800e986 */ /* 0x0003e2000c101114 */
[----:B------:R-:W-:Y:S02]  /*9500*/  ISETP.GE.AND P2, PT, R32, 0x99, PT ;  /* 0x000000992000780c */ /* 0x000fe40003f46270 */
[C---:B------:R-:W-:Y:S01]  /*9510*/  ISETP.LT.OR P4, PT, R31.reuse, 0x9, !P4 ;  /* 0x000000091f00780c */ /* 0x040fe20006781670 */
[----:B------:R2:W-:Y:S01]  /*9520*/  @!P5 STG.E.U8 desc[UR20][R24.64+0x90], R21 ;  /* 0x000090151800d986 */ /* 0x0005e2000c101114 */
[----:B------:R-:W-:-:S02]  /*9530*/  ISETP.LT.OR P6, PT, R31, 0x1, !P1 ;  /* 0x000000011f00780c */ /* 0x000fc40004fc1670 */
[C---:B------:R-:W-:Y:S02]  /*9540*/  ISETP.LT.OR P5, PT, R31.reuse, 0x1, !P2 ;  /* 0x000000011f00780c */ /* 0x040fe400057a1670 */
[C---:B------:R-:W-:Y:S02]  /*9550*/  ISETP.LT.OR P2, PT, R31.reuse, 0x9, !P2 ;  /* 0x000000091f00780c */ /* 0x040fe40005741670 */
[----:B------:R-:W-:Y:S02]  /*9560*/  ISETP.LT.OR P1, PT, R31, 0x9, !P1 ;  /* 0x000000091f00780c */ /* 0x000fe40004f21670 */
[----:B------:R-:W-:Y:S02]  /*9570*/  F2FP.SATFINITE.E4M3.F32.PACK_AB_MERGE_C R17, RZ, R17, RZ ;  /* 0x00000011ff11723e */ /* 0x000fe400048070ff */
[----:B0-----:R-:W-:Y:S02]  /*9580*/  F2FP.SATFINITE.E4M3.F32.PACK_AB_MERGE_C R7, RZ, R16, RZ ;  /* 0x00000010ff07723e */ /* 0x001fe400048070ff */
[----:B-1----:R-:W-:Y:S01]  /*9590*/  F2FP.SATFINITE.E4M3.F32.PACK_AB_MERGE_C R19, RZ, R12, RZ ;  /* 0x0000000cff13723e */ /* 0x002fe200048070ff */
[----:B------:R0:W-:Y:S01]  /*95a0*/  @!P0 STG.E.U8 desc[UR20][R8.64+0x90], R17 ;  /* 0x0000901108008986 */ /* 0x0001e2000c101114 */
[----:B------:R-:W-:-:S02]  /*95b0*/  F2FP.SATFINITE.E4M3.F32.PACK_AB_MERGE_C R13, RZ, R13, RZ ;  /* 0x0000000dff0d723e */ /* 0x000fc400048070ff */
[----:B------:R-:W-:Y:S01]  /*95c0*/  F2FP.SATFINITE.E4M3.F32.PACK_AB_MERGE_C R15, RZ, R15, RZ ;  /* 0x0000000fff0f723e */ /* 0x000fe200048070ff */
[----:B------:R0:W-:Y:S01]  /*95d0*/  @!P4 STG.E.U8 desc[UR20][R8.64+0x91], R7 ;  /* 0x000091070800c986 */ /* 0x0001e2000c101114 */
[----:B--2---:R-:W-:-:S03]  /*95e0*/  F2FP.SATFINITE.E4M3.F32.PACK_AB_MERGE_C R21, RZ, R14, RZ ;  /* 0x0000000eff15723e */ /* 0x004fc600048070ff */
[----:B------:R0:W-:Y:S04]  /*95f0*/  @!P6 STG.E.U8 desc[UR20][R24.64+0x99], R19 ;  /* 0x000099131800e986 */ /* 0x0001e8000c101114 */
[----:B------:R0:W-:Y:S04]  /*9600*/  @!P5 STG.E.U8 desc[UR20][R24.64+0x98], R13 ;  /* 0x0000980d1800d986 */ /* 0x0001e8000c101114 */
[----:B------:R0:W-:Y:S04]  /*9610*/  @!P2 STG.E.U8 desc[UR20][R8.64+0x98], R15 ;  /* 0x0000980f0800a986 */ /* 0x0001e8000c101114 */
[----:B------:R0:W-:Y:S02]  /*9620*/  @!P1 STG.E.U8 desc[UR20][R8.64+0x99], R21 ;  /* 0x0000991508009986 */ /* 0x0001e4000c101114 */
.L_x_200:
[----:B------:R-:W-:Y:S05]  /*9630*/  BSYNC B0 ;  /* 0x0000000000007941 */ /* 0x000fea0003800000 */
.L_x_38:
[----:B------:R-:W-:Y:S01]  /*9640*/  ULDC UR6, c[0x0][0xc] ;  /* 0x0000030000067ab9 */ /* 0x000fe20000000800 */
[----:B------:R-:W-:Y:S01]  /*9650*/  ULDC UR7, c[0x0][0x10] ;  /* 0x0000040000077ab9 */ /* 0x000fe20000000800 */
[----:B0----5:R-:W0:Y:S01]  /*9660*/  LDC R7, c[0x0][0x14] ;  /* 0x00000500ff077b82 */ /* 0x021e220000000800 */
[----:B------:R-:W-:Y:S01]  /*9670*/  UIMAD.WIDE.U32 UR6, UR6, UR7, URZ ;  /* 0x00000007060672a5 */ /* 0x000fe2000f8e003f */
[----:B------:R-:W-:Y:S01]  /*9680*/  PRMT R9, RZ, 0x7610, R9 ;  /* 0x00007610ff097816 */ /* 0x000fe20000000009 */
[----:B------:R-:W-:-:S04]  /*9690*/  IMAD.MOV.U32 R8, RZ, RZ, -0x1 ;  /* 0xffffffffff087424 */ /* 0x000fc800078e00ff */
[----:B0-----:R-:W-:-:S04]  /*96a0*/  IMAD.WIDE.U32 R2, R7, UR6, R2 ;  /* 0x0000000607027c25 */ /* 0x001fc8000f8e0002 */
[----:B------:R-:W-:Y:S01]  /*96b0*/  IMAD R7, R7, UR7, RZ ;  /* 0x0000000707077c24 */ /* 0x000fe2000f8e02ff */
[----:B------:R-:W-:Y:S02]  /*96c0*/  ULDC.64 UR6, c[0x0][0x650] ;  /* 0x0001940000067ab9 */ /* 0x000fe40000000a00 */
[----:B------:R-:W-:Y:S01]  /*96d0*/  ISETP.GE.U32.AND P0, PT, R2, UR6, PT ;  /* 0x0000000602007c0c */ /* 0x000fe2000bf06070 */
[----:B------:R-:W-:Y:S02]  /*96e0*/  IMAD.IADD R3, R3, 0x1, R7 ;  /* 0x0000000103037824 */ /* 0x000fe400078e0207 */
[----:B------:R-:W-:-:S03]  /*96f0*/  IMAD.MOV.U32 R7, RZ, RZ, -0x1 ;  /* 0xffffffffff077424 */ /* 0x000fc600078e00ff */
[----:B------:R-:W-:-:S13]  /*9700*/  ISETP.GE.U32.AND.EX P0, PT, R3, UR7, PT, P0 ;  /* 0x0000000703007c0c */ /* 0x000fda000bf06100 */
[----:B------:R-:W-:Y:S05]  /*9710*/  @P0 BRA `(.L_x_201) ;  /* 0x0000000400600947 */ /* 0x000fea0003800000 */
[----:B------:R-:W0:Y:S01]  /*9720*/  S2R R22, SR_CTAID.X ;  /* 0x0000000000167919 */ /* 0x000e220000002500 */
[----:B------:R-:W5:Y:S01]  /*9730*/  LDC.64 R16, c[0x0][0x628] ;  /* 0x00018a00ff107b82 */ /* 0x000f620000000a00 */
[----:B------:R-:W-:Y:S01]  /*9740*/  ULDC UR6, c[0x0][0x150] ;  /* 0x0000540000067ab9 */ /* 0x000fe20000000800 */
[----:B------:R-:W-:Y:S01]  /*9750*/  IMAD.MOV.U32 R14, RZ, RZ, R2 ;  /* 0x000000ffff0e7224 */ /* 0x000fe200078e0002 */
[----:B-1--4-:R-:W1:Y:S01]  /*9760*/  S2R R24, SR_CTAID.Y ;  /* 0x0000000000187919 */ /* 0x012e620000002600 */
[----:B------:R-:W-:-:S04]  /*9770*/  IMAD.MOV.U32 R15, RZ, RZ, R3 ;  /* 0x000000ffff0f7224 */ /* 0x000fc800078e0003 */
[----:B------:R-:W4:Y:S08]  /*9780*/  LDC R25, c[0x0][0x144] ;  /* 0x00005100ff197b82 */ /* 0x000f300000000800 */
[----:B------:R-:W1:Y:S08]  /*9790*/  LDC R18, c[0x0][0x630] ;  /* 0x00018c00ff127b82 */ /* 0x000e700000000800 */
[----:B------:R-:W1:Y:S01]  /*97a0*/  LDC.64 R20, c[0x0][0x620] ;  /* 0x00018800ff147b82 */ /* 0x000e620000000a00 */
[----:B-----5:R-:W-:-:S04]  /*97b0*/  ISETP.NE.U32.AND P0, PT, R16, RZ, PT ;  /* 0x000000ff1000720c */ /* 0x020fc80003f05070 */
[----:B------:R-:W-:Y:S02]  /*97c0*/  ISETP.NE.AND.EX P0, PT, R17, RZ, PT, P0 ;  /* 0x000000ff1100720c */ /* 0x000fe40003f05300 */
[----:B0-----:R-:W-:-:S05]  /*97d0*/  I2FP.F32.U32 R7, R22 ;  /* 0x0000001600077245 */ /* 0x001fca0000201000 */
[----:B------:R-:W-:-:S04]  /*97e0*/  FMUL R7, R7, UR6 ;  /* 0x0000000607077c20 */ /* 0x000fc80008400000 */
[----:B------:R0:W0:Y:S02]  /*97f0*/  F2I.U32.TRUNC.NTZ R23, R7 ;  /* 0x0000000700177305 */ /* 0x000024000020f000 */
[----:B----4-:R-:W-:Y:S05]  /*9800*/  @!P0 BRA `(.L_x_202) ;  /* 0x0000000000288947 */ /* 0x010fea0003800000 */
[----:B0-----:R-:W0:Y:S02]  /*9810*/  LDC R7, c[0x0][0x634] ;  /* 0x00018d00ff077b82 */ /* 0x001e240000000800 */
        /* <DEDUP_REMOVED lines=9> */
.L_x_202:
[-CC-:B-1----:R-:W-:Y:S01]  /*98b0*/  SHF.R.U64 R19, R14, R18.reuse, R15.reuse ;  /* 0x000000120e137219 */ /* 0x182fe2000000120f */
[----:B------:R-:W1:Y:S01]  /*98c0*/  LDC.64 R30, c[0x0][0x640] ;  /* 0x00019000ff1e7b82 */ /* 0x000e620000000a00 */
[----:B0-----:R-:W-:Y:S01]  /*98d0*/  SHF.R.U32.HI R7, RZ, R18, R15 ;  /* 0x00000012ff077219 */ /* 0x001fe2000001160f */
[----:B------:R-:W-:Y:S01]  /*98e0*/  IMAD.MOV R23, RZ, RZ, -R23 ;  /* 0x000000ffff177224 */ /* 0x000fe200078e0a17 */
[----:B------:R-:W-:Y:S01]  /*98f0*/  IADD3 R13, P0, RZ, -R19, RZ ;  /* 0x80000013ff0d7210 */ /* 0x000fe20007f1e0ff */
[----:B------:R-:W-:Y:S02]  /*9900*/  ULDC UR6, c[0x0][0x154] ;  /* 0x0000550000067ab9 */ /* 0x000fe40000000800 */
[----:B------:R-:W-:Y:S02]  /*9910*/  IMAD R25, R25, R23, R22 ;  /* 0x0000001719197224 */ /* 0x000fe400078e0216 */
[----:B------:R-:W0:Y:S01]  /*9920*/  LDC R14, c[0x0][0x618] ;  /* 0x00018600ff0e7b82 */ /* 0x000e220000000800 */
[----:B------:R-:W-:-:S02]  /*9930*/  IMAD.X R7, RZ, RZ, ~R7, P0 ;  /* 0x000000ffff077224 */ /* 0x000fc400000e0e07 */
[----:B------:R-:W-:-:S04]  /*9940*/  IMAD.WIDE.U32 R8, R13, R20, R2 ;  /* 0x000000140d087225 */ /* 0x000fc800078e0002 */
[----:B------:R-:W-:Y:S01]  /*9950*/  IMAD R12, R7, R20, RZ ;  /* 0x00000014070c7224 */ /* 0x000fe200078e02ff */
[----:B---3--:R-:W3:Y:S03]  /*9960*/  LDC R26, c[0x0][0x608] ;  /* 0x00018200ff1a7b82 */ /* 0x008ee60000000800 */
[----:B------:R-:W-:Y:S02]  /*9970*/  IMAD R7, R13, R21, R12 ;  /* 0x000000150d077224 */ /* 0x000fe400078e020c */
[----:B------:R-:W-:Y:S02]  /*9980*/  IMAD.MOV.U32 R13, RZ, RZ, 0x1 ;  /* 0x00000001ff0d7424 */ /* 0x000fe400078e00ff */
[----:B------:R-:W-:Y:S01]  /*9990*/  IMAD.IADD R7, R9, 0x1, R7 ;  /* 0x0000000109077824 */ /* 0x000fe200078e0207 */
[----:B--2---:R-:W2:Y:S01]  /*99a0*/  LDC R28, c[0x0][0x658] ;  /* 0x00019600ff1c7b82 */ /* 0x004ea20000000800 */
[----:B------:R-:W-:-:S02]  /*99b0*/  I2FP.F32.U32 R9, R24 ;  /* 0x0000001800097245 */ /* 0x000fc40000201000 */
[----:B-1----:R-:W-:-:S03]  /*99c0*/  ISETP.NE.U32.AND P0, PT, R30, RZ, PT ;  /* 0x000000ff1e00720c */ /* 0x002fc60003f05070 */
[----:B------:R-:W-:Y:S01]  /*99d0*/  FMUL R12, R9, UR6 ;  /* 0x00000006090c7c20 */ /* 0x000fe20008400000 */
[----:B------:R-:W-:Y:S01]  /*99e0*/  ISETP.NE.AND.EX P0, PT, R31, RZ, PT, P0 ;  /* 0x000000ff1f00720c */ /* 0x000fe20003f05300 */
[----:B------:R-:W1:Y:S01]  /*99f0*/  LDC R23, c[0x0][0x148] ;  /* 0x00005200ff177b82 */ /* 0x000e620000000800 */
[-CC-:B0-----:R-:W-:Y:S01]  /*9a00*/  SHF.R.U64 R18, R8, R14.reuse, R7.reuse ;  /* 0x0000000e08127219 */ /* 0x181fe20000001207 */
[----:B------:R0:W4:Y:S01]  /*9a10*/  F2I.U32.TRUNC.NTZ R20, R12 ;  /* 0x0000000c00147305 */ /* 0x000122000020f000 */
[----:B------:R-:W-:Y:S01]  /*9a20*/  SHF.R.U32.HI R7, RZ, R14, R7 ;  /* 0x0000000eff077219 */ /* 0x000fe20000011607 */
[----:B------:R-:W-:-:S04]  /*9a30*/  IMAD.MOV.U32 R9, RZ, RZ, -0x1 ;  /* 0xffffffffff097424 */ /* 0x000fc800078e00ff */
[----:B------:R-:W0:Y:S01]  /*9a40*/  LDC R22, c[0x0][0x600] ;  /* 0x00018000ff167b82 */ /* 0x000e220000000800 */
[-CC-:B---3--:R-:W-:Y:S02]  /*9a50*/  SHF.R.U64 R16, R18, R26.reuse, R7.reuse ;  /* 0x0000001a12107219 */ /* 0x188fe40000001207 */
[----:B------:R-:W-:-:S05]  /*9a60*/  SHF.R.U32.HI R7, RZ, R26, R7 ;  /* 0x0000001aff077219 */ /* 0x000fca0000011607 */
[----:B------:R-:W3:Y:S01]  /*9a70*/  LDC R29, c[0x0][0x648] ;  /* 0x00019200ff1d7b82 */ /* 0x000ee20000000800 */
[-C--:B--2---:R-:W-:Y:S02]  /*9a80*/  SHF.L.U32 R8, R9, R28.reuse, RZ ;  /* 0x0000001c09087219 */ /* 0x084fe400000006ff */
[-CC-:B------:R-:W-:Y:S02]  /*9a90*/  SHF.R.U64 R21, R16, R28.reuse, R7.reuse ;  /* 0x0000001c10157219 */ /* 0x180fe40000001207 */
[----:B------:R-:W-:Y:S02]  /*9aa0*/  SHF.R.U32.HI R9, RZ, R28, R7 ;  /* 0x0000001cff097219 */ /* 0x000fe40000011607 */
[----:B------:R-:W-:Y:S01]  /*9ab0*/  LOP3.LUT R27, RZ, R8, RZ, 0x33, !PT ;  /* 0x00000008ff1b7212 */ /* 0x000fe200078e33ff */
[----:B------:R-:W2:Y:S01]  /*9ac0*/  LDC R32, c[0x0][0x638] ;  /* 0x00018e00ff207b82 */ /* 0x000ea20000000800 */
[----:B------:R-:W-:Y:S01]  /*9ad0*/  SHF.L.U32 R28, R13, R28, RZ ;  /* 0x0000001c0d1c7219 */ /* 0x000fe200000006ff */
[----:B------:R-:W-:-:S06]  /*9ae0*/  IMAD.MOV.U32 R8, RZ, RZ, R21 ;  /* 0x000000ffff087224 */ /* 0x000fcc00078e0015 */
[----:B------:R-:W0:Y:S01]  /*9af0*/  LDC R33, c[0x0][0x610] ;  /* 0x00018400ff217b82 */ /* 0x000e220000000800 */
[----:B----4-:R-:W-:Y:S05]  /*9b00*/  @!P0 BRA `(.L_x_203) ;  /* 0x0000000000288947 */ /* 0x010fea0003800000 */
[----:B------:R-:W4:Y:S02]  /*9b10*/  LDC R8, c[0x0][0x64c] ;  /* 0x00019300ff087b82 */ /* 0x000f240000000800 */
[----:B----4-:R-:W-:-:S05]  /*9b20*/  IADD3 R7, P0, R21, R8, RZ ;  /* 0x0000000815077210 */ /* 0x010fca0007f1e0ff */
[----:B------:R-:W-:-:S04]  /*9b30*/  IMAD.X R17, RZ, RZ, R9, P0 ;  /* 0x000000ffff117224 */ /* 0x000fc800000e0609 */
[----:B------:R-:W-:-:S04]  /*9b40*/  IMAD.WIDE.U32 R8, R17, R30, RZ ;  /* 0x0000001e11087225 */ /* 0x000fc800078e00ff */
[----:B0-----:R-:W-:-:S04]  /*9b50*/  IMAD.WIDE.U32 R12, P0, R7, R31, R8 ;  /* 0x0000001f070c7225 */ /* 0x001fc80007800008 */
[----:B------:R-:W-:-:S04]  /*9b60*/  IMAD.WIDE.U32 R8, R7, R30, RZ ;  /* 0x0000001e07087225 */ /* 0x000fc800078e00ff */
[----:B------:R-:W-:Y:S01]  /*9b70*/  IMAD.X R15, RZ, RZ, RZ, P0 ;  /* 0x000000ffff0f7224 */ /* 0x000fe200000e06ff */
[----:B------:R-:W-:Y:S01]  /*9b80*/  IADD3 RZ, P0, R9, R12, RZ ;  /* 0x0000000c09ff7210 */ /* 0x000fe20007f1e0ff */
[----:B------:R-:W-:-:S04]  /*9b90*/  IMAD.MOV.U32 R14, RZ, RZ, R13 ;  /* 0x000000ffff0e7224 */ /* 0x000fc800078e000d */
[----:B------:R-:W-:-:S08]  /*9ba0*/  IMAD.WIDE.U32.X R8, R17, R31, R14, P0 ;  /* 0x0000001f11087225 */ /* 0x000fd000000e040e */
.L_x_203:
[----:B---3--:R-:W-:Y:S01]  /*9bb0*/  SHF.R.U64 R7, R8, R29, R9 ;  /* 0x0000001d08077219 */ /* 0x008fe20000001209 */
[----:B0-----:R-:W-:Y:S01]  /*9bc0*/  VIADD R9, R22, 0xffffffff ;  /* 0xffffffff16097836 */ /* 0x001fe20000000000 */
[----:B------:R-:W-:Y:S01]  /*9bd0*/  LOP3.LUT R30, R16, R27, RZ, 0xc0, !PT ;  /* 0x0000001b101e7212 */ /* 0x000fe200078ec0ff */
[----:B------:R-:W-:Y:S02]  /*9be0*/  IMAD.MOV R20, RZ, RZ, -R20 ;  /* 0x000000ffff147224 */ /* 0x000fe400078e0a14 */
[----:B------:R-:W-:Y:S01]  /*9bf0*/  IMAD.MOV R8, RZ, RZ, -R7 ;  /* 0x000000ffff087224 */ /* 0x000fe200078e0a07 */
[----:B------:R-:W-:Y:S01]  /*9c00*/  LOP3.LUT R18, R18, R9, RZ, 0xc0, !PT ;  /* 0x0000000912127212 */ /* 0x000fe200078ec0ff */
[----:B------:R-:W-:Y:S02]  /*9c10*/  IMAD R30, R28, R7, R30 ;  /* 0x000000071c1e7224 */ /* 0x000fe400078e021e */
[----:B-1----:R-:W-:Y:S02]  /*9c20*/  @P3 IMAD R25, R23, R20, R24 ;  /* 0x0000001417193224 */ /* 0x002fe400078e0218 */
[----:B--2---:R-:W-:-:S02]  /*9c30*/  IMAD R7, R8, R32, R21 ;  /* 0x0000002008077224 */ /* 0x004fc400078e0215 */
[----:B------:R-:W-:Y:S02]  /*9c40*/  IMAD R30, R30, R33, R25 ;  /* 0x000000211e1e7224 */ /* 0x000fe400078e0219 */
[----:B------:R-:W-:Y:S02]  /*9c50*/  IMAD R7, R7, R22, R18 ;  /* 0x0000001607077224 */ /* 0x000fe400078e0212 */
[----:B------:R-:W-:-:S03]  /*9c60*/  IMAD.MOV.U32 R9, RZ, RZ, 0x1 ;  /* 0x00000001ff097424 */ /* 0x000fc600078e00ff */
[----:B------:R-:W-:Y:S02]  /*9c70*/  SEL R8, R7, R30, !P3 ;  /* 0x0000001e07087207 */ /* 0x000fe40005800000 */
[----:B------:R-:W-:Y:S01]  /*9c80*/  SEL R30, R30, R7, !P3 ;  /* 0x000000071e1e7207 */ /* 0x000fe20005800000 */
[----:B------:R-:W-:-:S07]  /*9c90*/  IMAD.MOV.U32 R7, RZ, RZ, R19 ;  /* 0x000000ffff077224 */ /* 0x000fce00078e0013 */
.L_x_201:
[----:B------:R-:W-:Y:S01]  /*9ca0*/  LOP3.LUT P0, RZ, R9, 0xff, RZ, 0xc0, !PT ;  /* 0x000000ff09ff7812 */ /* 0x000fe2000780c0ff */
[----:B------:R-:W-:-:S12]  /*9cb0*/  IMAD.MOV.U32 R9, RZ, RZ, R30 ;  /* 0x000000ffff097224 */ /* 0x000fd800078e001e */
[----:B------:R-:W-:Y:S05]  /*9cc0*/  @P0 BRA `(.L_x_204) ;  /* 0xffffff7400f40947 */ /* 0x000fea000383ffff */
[----:B------:R-:W-:Y:S05]  /*9cd0*/  EXIT ;  /* 0x000000000000794d */ /* 0x000fea0003800000 */
.L_x_8:
[----:B0-----:R-:W-:Y:S01]  /*9ce0*/  ULDC.64 UR4, c[0x0][0x650] ;  /* 0x0001940000047ab9 */ /* 0x001fe20000000a00 */
        /* <DEDUP_REMOVED lines=25> */
.L_x_206:
[----:B------:R-:W0:Y:S01]  /*9e80*/  LDC.64 R28, c[0x0][0x640] ;  /* 0x00019000ff1c7b82 */ /* 0x000e220000000a00 */
[-CC-:B------:R-:W-:Y:S01]  /*9e90*/  SHF.R.U64 R21, R16, R6.reuse, R17.reuse ;  /* 0x0000000610157219 */ /* 0x180fe20000001211 */
[----:B------:R-:W-:Y:S01]  /*9ea0*/  IMAD.MOV.U32 R31, RZ, RZ, 0x1 ;  /* 0x00000001ff1f7424 */ /* 0x000fe200078e00ff */
[----:B------:R-:W-:Y:S02]  /*9eb0*/  SHF.R.U32.HI R5, RZ, R6, R17 ;  /* 0x00000006ff057219 */ /* 0x000fe40000011611 */
[----:B------:R-:W-:-:S03]  /*9ec0*/  IADD3 R15, P0, RZ, -R21, RZ ;  /* 0x80000015ff0f7210 */ /* 0x000fc60007f1e0ff */
[----:B------:R-:W1:Y:S02]  /*9ed0*/  LDC R14, c[0x0][0x618] ;  /* 0x00018600ff0e7b82 */ /* 0x000e640000000800 */
[----:B------:R-:W-:Y:S02]  /*9ee0*/  IMAD.X R5, RZ, RZ, ~R5, P0 ;  /* 0x000000ffff057224 */ /* 0x000fe400000e0e05 */
[----:B------:R-:W-:-:S04]  /*9ef0*/  IMAD.WIDE.U32 R8, R15, R22, R2 ;  /* 0x000000160f087225 */ /* 0x000fc800078e0002 */
[----:B------:R-:W2:Y:S01]  /*9f00*/  LDC R16, c[0x0][0x608] ;  /* 0x00018200ff107b82 */ /* 0x000ea20000000800 */
[----:B------:R-:W-:-:S04]  /*9f10*/  IMAD R6, R5, R22, RZ ;  /* 0x0000001605067224 */ /* 0x000fc800078e02ff */
[----:B------:R-:W-:-:S03]  /*9f20*/  IMAD R5, R15, R23, R6 ;  /* 0x000000170f057224 */ /* 0x000fc600078e0206 */
[----:B------:R-:W3:Y:S01]  /*9f30*/  LDC R26, c[0x0][0x658] ;  /* 0x00019600ff1a7b82 */ /* 0x000ee20000000800 */
[----:B------:R-:W-:Y:S01]  /*9f40*/  IMAD.IADD R5, R9, 0x1, R5 ;  /* 0x0000000109057824 */ /* 0x000fe200078e0205 */
[----:B0-----:R-:W-:Y:S01]  /*9f50*/  ISETP.NE.U32.AND P0, PT, R28, RZ, PT ;  /* 0x000000ff1c00720c */ /* 0x001fe20003f05070 */
[----:B------:R-:W-:-:S03]  /*9f60*/  IMAD.MOV.U32 R9, RZ, RZ, -0x1 ;  /* 0xffffffffff097424 */ /* 0x000fc600078e00ff */
[----:B------:R-:W-:Y:S02]  /*9f70*/  ISETP.NE.AND.EX P0, PT, R29, RZ, PT, P0 ;  /* 0x000000ff1d00720c */ /* 0x000fe40003f05300 */
[----:B------:R-:W0:Y:S01]  /*9f80*/  LDC R24, c[0x0][0x600] ;  /* 0x00018000ff187b82 */ /* 0x000e220000000800 */
[-CC-:B-1----:R-:W-:Y:S02]  /*9f90*/  SHF.R.U64 R18, R8, R14.reuse, R5.reuse ;  /* 0x0000000e08127219 */ /* 0x182fe40000001205 */
[----:B------:R-:W-:-:S05]  /*9fa0*/  SHF.R.U32.HI R5, RZ, R14, R5 ;  /* 0x0000000eff057219 */ /* 0x000fca0000011605 */
        /* <DEDUP_REMOVED lines=21> */
.L_x_207:
[----:B-1----:R-:W-:Y:S01]  /*a100*/  SHF.R.U64 R6, R8, R25, R9 ;  /* 0x0000001908067219 */ /* 0x002fe20000001209 */
[----:B0-----:R-:W-:Y:S01]  /*a110*/  VIADD R11, R24, 0xffffffff ;  /* 0xffffffff180b7836 */ /* 0x001fe20000000000 */
[----:B------:R-:W-:Y:S01]  /*a120*/  SHF.L.U32 R9, R31, R26, RZ ;  /* 0x0000001a1f097219 */ /* 0x000fe200000006ff */
[----:B------:R-:W-:Y:S01]  /*a130*/  @P3 IMAD R12, R13, R20, R10 ;  /* 0x000000140d0c3224 */ /* 0x000fe200078e020a */
[----:B------:R-:W-:Y:S01]  /*a140*/  LOP3.LUT R5, R22, R33, RZ, 0xc0, !PT ;  /* 0x0000002116057212 */ /* 0x000fe200078ec0ff */
[----:B------:R-:W-:Y:S01]  /*a150*/  IMAD.MOV R8, RZ, RZ, -R6 ;  /* 0x000000ffff087224 */ /* 0x000fe200078e0a06 */
[----:B------:R-:W-:Y:S01]  /*a160*/  LOP3.LUT R18, R18, R11, RZ, 0xc0, !PT ;  /* 0x0000000b12127212 */ /* 0x000fe200078ec0ff */
[----:B------:R-:W-:Y:S02]  /*a170*/  IMAD.MOV.U32 R17, RZ, RZ, R21 ;  /* 0x000000ffff117224 */ /* 0x000fe400078e0015 */
[----:B------:R-:W-:Y:S02]  /*a180*/  IMAD R9, R9, R6, R5 ;  /* 0x0000000609097224 */ /* 0x000fe400078e0205 */
[----:B--2---:R-:W-:-:S02]  /*a190*/  IMAD R5, R8, R27, R23 ;  /* 0x0000001b08057224 */ /* 0x004fc400078e0217 */
[----:B---3--:R-:W-:Y:S02]  /*a1a0*/  IMAD R6, R9, R30, R12 ;  /* 0x0000001e09067224 */ /* 0x008fe400078e020c */
[----:B------:R-:W-:Y:S02]  /*a1b0*/  IMAD.MOV.U32 R8, RZ, RZ, 0x1 ;  /* 0x00000001ff087424 */ /* 0x000fe400078e00ff */
[----:B------:R-:W-:-:S03]  /*a1c0*/  IMAD R9, R5, R24, R18 ;  /* 0x0000001805097224 */ /* 0x000fc600078e0212 */
[----:B------:R-:W-:Y:S02]  /*a1d0*/  PRMT R5, R8, 0x7610, R5 ;  /* 0x0000761008057816 */ /* 0x000fe40000000005 */
[----:B------:R-:W-:Y:S02]  /*a1e0*/  SEL R8, R9, R6, !P3 ;  /* 0x0000000609087207 */ /* 0x000fe40005800000 */
[----:B------:R-:W-:-:S07]  /*a1f0*/  SEL R6, R6, R9, !P3 ;  /* 0x0000000906067207 */ /* 0x000fce0005800000 */
.L_x_205:
[----:B------:R-:W-:-:S08]  /*a200*/  NOP ;  /* 0x0000000000007918 */ /* 0x000fd00000000000 */
[----:B------:R-:W0:-:S00]  /*a210*/  USETMAXREG.DEALLOC.CTAPOOL 0x28 ;  /* 0x00000028000079c8 */ /* 0x000e0000080e0500 */
[----:B0-----:R-:W-:-:S13]  /*a220*/  ISETP.NE.AND P0, PT, R7, RZ, PT ;  /* 0x000000ff0700720c */ /* 0x001fda0003f05270 */
[----:B------:R-:W-:Y:S05]  /*a230*/  @P0 EXIT ;  /* 0x000000000000094d */ /* 0x000fea0003800000 */
[----:B------:R-:W-:Y:S01]  /*a240*/  LOP3.LUT P0, RZ, R5, 0xff, RZ, 0xc0, !PT ;  /* 0x000000ff05ff7812 */ /* 0x000fe2000780c0ff */
[----:B------:R-:W-:Y:S02]  /*a250*/  IMAD.MOV.U32 R5, RZ, RZ, 0x1 ;  /* 0x00000001ff057424 */ /* 0x000fe400078e00ff */
[----:B------:R-:W-:-:S10]  /*a260*/  IMAD.MOV.U32 R13, RZ, RZ, RZ ;  /* 0x000000ffff0d7224 */ /* 0x000fd400078e00ff */
[----:B------:R-:W-:Y:S05]  /*a270*/  @!P0 BRA `(.L_x_208) ;  /* 0x0000000c00308947 */ /* 0x000fea0003800000 */
[----:B------:R-:W0:Y:S01]  /*a280*/  LDC R5, c[0x0][0x28c] ;  /* 0x0000a300ff057b82 */ /* 0x000e220000000800 */
[----:B------:R-:W1:Y:S01]  /*a290*/  S2R R11, SR_CgaCtaId ;  /* 0x00000000000b7919 */ /* 0x000e620000008800 */
[----:B------:R-:W-:Y:S01]  /*a2a0*/  ULDC UR5, c[0x0][0x600] ;  /* 0x0001800000057ab9 */ /* 0x000fe20000000800 */
[----:B------:R-:W-:Y:S01]  /*a2b0*/  ULDC UR4, c[0x0][0xc] ;  /* 0x0000030000047ab9 */ /* 0x000fe20000000800 */
[----:B------:R-:W-:Y:S01]  /*a2c0*/  UIADD3 UR16, UR5, -0x1, URZ ;  /* 0xffffffff05107890 */ /* 0x000fe2000fffe03f */
[----:B------:R-:W-:Y:S01]  /*a2d0*/  BSSY B0, `(.L_x_208) ;  /* 0x00000c6000007945 */ /* 0x000fe20003800000 */
[----:B------:R-:W-:Y:S01]  /*a2e0*/  ULDC UR6, c[0x0][0x658] ;  /* 0x0001960000067ab9 */ /* 0x000fe20000000800 */
[----:B------:R-:W-:Y:S01]  /*a2f0*/  ULDC UR5, c[0x0][0x10] ;  /* 0x0000040000057ab9 */ /* 0x000fe20000000800 */
[----:B------:R-:W-:Y:S01]  /*a300*/  UMOV UR7, 0xffffffff ;  /* 0xffffffff00077882 */ /* 0x000fe20000000000 */
[----:B------:R-:W-:Y:S01]  /*a310*/  UMOV UR8, 0x1 ;  /* 0x0000000100087882 */ /* 0x000fe20000000000 */
[----:B------:R-:W-:Y:S01]  /*a320*/  UIMAD.WIDE.U32 UR4, UR4, UR5, URZ ;  /* 0x00000005040472a5 */ /* 0x000fe2000f8e003f */
[----:B------:R-:W-:Y:S01]  /*a330*/  IMAD.MOV.U32 R16, RZ, RZ, 0x1 ;  /* 0x00000001ff107424 */ /* 0x000fe200078e00ff */
[----:B------:R-:W-:Y:S01]  /*a340*/  USHF.L.U32 UR7, UR7, UR6, URZ ;  /* 0x0000000607077299 */ /* 0x000fe2000800063f */
[----:B------:R-:W-:Y:S01]  /*a350*/  LOP3.LUT R15, R4, 0x2, RZ, 0xfc, !PT ;  /* 0x00000002040f7812 */ /* 0x000fe200078efcff */
[----:B------:R-:W-:Y:S01]  /*a360*/  USHF.L.U32 UR18, UR8, UR6, URZ ;  /* 0x0000000608127299 */ /* 0x000fe2000800063f */
[----:B------:R-:W-:Y:S01]  /*a370*/  IMAD.MOV.U32 R13, RZ, RZ, RZ ;  /* 0x000000ffff0d7224 */ /* 0x000fe200078e00ff */
[----:B------:R-:W-:Y:S01]  /*a380*/  ULOP3.LUT UR17, URZ, UR7, URZ, 0x33, !UPT ;  /* 0x000000073f117292 */ /* 0x000fe2000f8e333f */
[----:B------:R-:W-:Y:S01]  /*a390*/  ULDC UR6, c[0x0][0x14] ;  /* 0x0000050000067ab9 */ /* 0x000fe20000000800 */
[----:B------:R-:W-:Y:S01]  /*a3a0*/  ULDC.64 UR22, c[0x0][0x198] ;  /* 0x0000660000167ab9 */ /* 0x000fe20000000a00 */
[----:B------:R-:W-:-:S02]  /*a3b0*/  UIMAD.WIDE.U32 UR20, UR4, UR6, URZ ;  /* 0x00000006041472a5 */ /* 0x000fc4000f8e003f */
[----:B------:R-:W-:Y:S01]  /*a3c0*/  UIMAD UR13, UR5, UR6, URZ ;  /* 0x00000006050d72a4 */ /* 0x000fe2000f8e023f */
[----:B0-----:R-:W-:-:S03]  /*a3d0*/  VIADD R5, R5, 0x1f ;  /* 0x0000001f05057836 */ /* 0x001fc60000000000 */
[----:B------:R-:W-:Y:S02]  /*a3e0*/  UIADD3 UR13, UR21, UR13, URZ ;  /* 0x0000000d150d7290 */ /* 0x000fe4000fffe03f */
[----:B------:R-:W-:-:S04]  /*a3f0*/  SHF.R.S32.HI R10, RZ, 0x1f, R5 ;  /* 0x0000001fff0a7819 */ /* 0x000fc80000011405 */
[----:B------:R-:W-:Y:S01]  /*a400*/  LEA.HI R10, R10, R5, RZ, 0x5 ;  /* 0x000000050a0a7211 */ /* 0x000fe200078f28ff */
[----:B------:R-:W-:Y:S01]  /*a410*/  IMAD.MOV.U32 R5, RZ, RZ, 0x1 ;  /* 0x00000001ff057424 */ /* 0x000fe200078e00ff */
[----:B-1----:R-:W-:Y:S02]  /*a420*/  LOP3.LUT R11, R11, 0x1, RZ, 0xc0, !PT ;  /* 0x000000010b0b7812 */ /* 0x002fe400078ec0ff */
[----:B------:R-:W-:-:S05]  /*a430*/  SHF.R.S32.HI R10, RZ, 0x5, R10 ;  /* 0x00000005ff0a7819 */ /* 0x000fca000001140a */
[----:B------:R-:W-:-:S07]  /*a440*/  VIADD R12, R10, 0x1 ;  /* 0x000000010a0c7836 */ /* 0x000fce0000000000 */
.L_x_219:
[----:B------:R-:W-:-:S03]  /*a450*/  UMOV UR4, 0xffffffff ;  /* 0xffffffff00047882 */ /* 0x000fc60000000000 */
[----:B------:R-:W-:Y:S05]  /*a460*/  BRA.DIV UR4, `(.L_x_209) ;  /* 0x0000001a04987947 */ /* 0x000fea000b800000 */
[----:B------:R-:W-:-:S13]  /*a470*/  ELECT P0, URZ, PT ;  /* 0x00000000003f782f */ /* 0x000fda0003800000 */
.L_x_251:
[----:B------:R-:W0:Y:S01]  /*a480*/  LDC R7, c[0x0][0x28c] ;  /* 0x0000a300ff077b82 */ /* 0x000e220000000800 */
[----:B------:R-:W-:Y:S01]  /*a490*/  BSSY B1, `(.L_x_210) ;  /* 0x0000039000017945 */ /* 0x000fe20003800000 */
[----:B0-----:R-:W-:-:S13]  /*a4a0*/  ISETP.LT.OR P0, PT, R7, 0x1, !P0 ;  /* 0x000000010700780c */ /* 0x001fda0004701670 */
[----:B------:R-:W-:Y:S05]  /*a4b0*/  @P0 BRA `(.L_x_211) ;  /* 0x0000000000d80947 */ /* 0x000fea0003800000 */
[----:B------:R-:W-:Y:S02]  /*a4c0*/  IMAD R9, R8, 0x2, R11 ;  /* 0x0000000208097824 */ /* 0x000fe400078e020b */
[----:B------:R-:W-:Y:S02]  /*a4d0*/  IMAD.SHL.U32 R19, R6, 0x80, RZ ;  /* 0x0000008006137824 */ /* 0x000fe400078e00ff */
[----:B------:R-:W-:Y:S02]  /*a4e0*/  IMAD.MOV.U32 R22, RZ, RZ, RZ ;  /* 0x000000ffff167224 */ /* 0x000fe400078e00ff */
[----:B------:R-:W-:Y:S02]  /*a4f0*/  IMAD.MOV.U32 R6, RZ, RZ, R12 ;  /* 0x000000ffff067224 */ /* 0x000fe400078e000c */
[----:B------:R-:W-:Y:S02]  /*a500*/  IMAD.MOV.U32 R7, RZ, RZ, R5 ;  /* 0x000000ffff077224 */ /* 0x000fe400078e0005 */
[----:B------:R-:W-:-:S02]  /*a510*/  IMAD.MOV.U32 R8, RZ, RZ, R13 ;  /* 0x000000ffff087224 */ /* 0x000fc400078e000d */
[----:B------:R-:W-:-:S07]  /*a520*/  IMAD R18, R9, 0x50, RZ ;  /* 0x0000005009127824 */ /* 0x000fce00078e02ff */
.L_x_214:
[----:B------:R-:W0:Y:S01]  /*a530*/  S2R R14, SR_CgaCtaId ;  /* 0x00000000000e7919 */ /* 0x000e220000008800 */
[----:B------:R-:W-:Y:S02]  /*a540*/  MOV R9, 0x400 ;  /* 0x0000040000097802 */ /* 0x000fe40000000f00 */
[----:B------:R-:W-:Y:S02]  /*a550*/  LOP3.LUT P1, RZ, R0, 0x7f, RZ, 0xc0, !PT ;  /* 0x0000007f00ff7812 */ /* 0x000fe4000782c0ff */
[----:B0-----:R-:W-:Y:S02]  /*a560*/  LEA R21, R14, R9, 0x18 ;  /* 0x000000090e157211 */ /* 0x001fe400078ec0ff */
[----:B------:R-:W-:-:S09]  /*a570*/  SHF.L.U32 R9, R7, 0x1f, RZ ;  /* 0x0000001f07097819 */ /* 0x000fd200000006ff */
[----:B------:R-:W0:Y:S01]  /*a580*/  @!P1 LDC R14, c[0x0][0x500] ;  /* 0x00014000ff0e9b82 */ /* 0x000e220000000800 */
[----:B------:R-:W-:-:S04]  /*a590*/  IMAD R20, R8, 0x8, R21 ;  /* 0x0000000808147824 */ /* 0x000fc800078e0215 */
[----:B------:R-:W1:Y:S02]  /*a5a0*/  SYNCS.PHASECHK.TRANS64.TRYWAIT P0, [R20+URZ+0xc8], R9 ;  /* 0x0000c809140075a7 */ /* 0x000e64000800017f */
[----:B-1----:R-:W-:Y:S05]  /*a5b0*/  @!P0 BRA `(.L_x_212) ;  /* 0x0000001800648947 */ /* 0x002fea0003800000 */
.L_x_252:
[----:B-1----:R-:W-:Y:S01]  /*a5c0*/  PRMT R9, R15, 0x9910, RZ ;  /* 0x000099100f097816 */ /* 0x002fe200000000ff */
[----:B0-----:R0:W-:Y:S03]  /*a5d0*/  @!P1 SYNCS.ARRIVE.TRANS64 RZ, [R20+URZ], R14 ;  /* 0x0000000e14ff99a7 */ /* 0x0011e6000800003f */
[----:B------:R-:W-:-:S13]  /*a5e0*/  ISETP.NE.AND P0, PT, R9, 0x2, PT ;  /* 0x000000020900780c */ /* 0x000fda0003f05270 */
[----:B0-----:R-:W-:Y:S05]  /*a5f0*/  @P0 BRA `(.L_x_213) ;  /* 0x0000000000040947 */ /* 0x001fea0003800000 */
[----:B------:R-:W-:Y:S01]  /*a600*/  BPT.TRAP 0x1 ;  /* 0x000000040000795c */ /* 0x000fe20000300000 */
.L_x_213:
[----:B------:R-:W-:Y:S01]  /*a610*/  IMAD R9, R8, 0x2, R11 ;  /* 0x0000000208097824 */ /* 0x000fe200078e020b */
[----:B------:R-:W-:Y:S01]  /*a620*/  R2UR UR9, R20 ;  /* 0x00000000140972ca */ /* 0x000fe200000e0000 */
[--C-:B------:R-:W-:Y:S01]  /*a630*/  IMAD R14, R8, 0x1000, R21.reuse ;  /* 0x00001000080e7824 */ /* 0x100fe200078e0215 */
[----:B------:R-:W-:Y:S01]  /*a640*/  UIADD3 UR4, UP0, UR22, 0xf0, URZ ;  /* 0x000000f016047890 */ /* 0x000fe2000ff1e03f */
[----:B------:R-:W-:Y:S01]  /*a650*/  IMAD R9, R9, 0xa00, R21 ;  /* 0x00000a0009097824 */ /* 0x000fe200078e0215 */
[----:B------:R-:W-:Y:S01]  /*a660*/  R2UR UR11, R19 ;  /* 0x00000000130b72ca */ /* 0x000fe200000e0000 */
[----:B------:R-:W-:Y:S01]  /*a670*/  VIADD R6, R6, 0xffffffff ;  /* 0xffffffff06067836 */ /* 0x000fe20000000000 */
[----:B------:R-:W-:Y:S01]  /*a680*/  R2UR UR5, R14 ;  /* 0x000000000e0572ca */ /* 0x000fe200000e0000 */
[----:B------:R-:W-:Y:S01]  /*a690*/  UIADD3 UR24, UP1, UR22, 0x1f0, URZ ;  /* 0x000001f016187890 */ /* 0x000fe2000ff3e03f */
[----:B------:R-:W-:Y:S01]  /*a6a0*/  R2UR UR8, R9 ;  /* 0x00000000090872ca */ /* 0x000fe200000e0000 */
[----:B------:R-:W-:Y:S01]  /*a6b0*/  VIADD R8, R8, 0x1 ;  /* 0x0000000108087836 */ /* 0x000fe20000000000 */
[----:B------:R-:W-:Y:S01]  /*a6c0*/  R2UR UR10, R22 ;  /* 0x00000000160a72ca */ /* 0x000fe200000e0000 */
[----:B------:R-:W-:Y:S01]  /*a6d0*/  UIADD3.X UR25, URZ, UR23, URZ, UP1, !UPT ;  /* 0x000000173f197290 */ /* 0x000fe20008ffe43f */
[----:B------:R-:W-:Y:S01]  /*a6e0*/  R2UR UR12, R17 ;  /* 0x00000000110c72ca */ /* 0x000fe200000e0000 */
[----:B------:R-:W-:Y:S01]  /*a6f0*/  UMOV UR6, 0x0 ;  /* 0x0000000000067882 */ /* 0x000fe20000000000 */
[----:B------:R-:W-:Y:S01]  /*a700*/  R2UR UR19, R18 ;  /* 0x00000000121372ca */ /* 0x000fe200000e0000 */
[----:B------:R-:W-:Y:S01]  /*a710*/  UMOV UR7, 0x10000000 ;  /* 0x1000000000077882 */ /* 0x000fe20000000000 */
[----:B------:R-:W-:Y:S01]  /*a720*/  ISETP.GT.AND P1, PT, R6, 0x1, PT ;  /* 0x000000010600780c */ /* 0x000fe20003f24270 */
[----:B------:R-:W-:Y:S01]  /*a730*/  UMOV UR26, 0x30000 ;  /* 0x00030000001a7882 */ /* 0x000fe20000000000 */
[----:B------:R-:W-:Y:S01]  /*a740*/  ISETP.NE.AND P0, PT, R8, 0x19, PT ;  /* 0x000000190800780c */ /* 0x000fe20003f05270 */
[----:B------:R-:W-:Y:S01]  /*a750*/  UIADD3 UR14, UR5, 0x280, URZ ;  /* 0x00000280050e7890 */ /* 0x000fe2000fffe03f */
[----:B------:R-:W-:Y:S01]  /*a760*/  VIADD R22, R22, 0x20 ;  /* 0x0000002016167836 */ /* 0x000fe20000000000 */
[----:B------:R-:W-:Y:S01]  /*a770*/  UIADD3.X UR5, URZ, UR23, URZ, UP0, !UPT ;  /* 0x000000173f057290 */ /* 0x000fe200087fe43f */
[----:B------:R-:W-:Y:S01]  /*a780*/  SEL R14, RZ, 0x1, P0 ;  /* 0x00000001ff0e7807 */ /* 0x000fe20000000000 */
[----:B------:R-:W-:Y:S01]  /*a790*/  UIADD3 UR15, UR8, 0x19280, URZ ;  /* 0x00019280080f7890 */ /* 0x000fe2000fffe03f */
[----:B------:R-:W-:-:S02]  /*a7a0*/  SEL R8, R8, RZ, P0 ;  /* 0x000000ff08087207 */ /* 0x000fc40000000000 */
[----:B------:R-:W-:Y:S01]  /*a7b0*/  UMOV UR8, UR14 ;  /* 0x0000000e00087c82 */ /* 0x000fe20008000000 */
[----:B------:R-:W-:-:S03]  /*a7c0*/  LOP3.LUT R7, R7, R14, RZ, 0x3c, !PT ;  /* 0x0000000e07077212 */ /* 0x000fc600078e3cff */
[----:B------:R0:W-:Y:S02]  /*a7d0*/  UTMALDG.3D [UR8], [UR4], desc[UR6] ;  /* 0x00000608040075b4 */ /* 0x0001e40008011000 */
[----:B0-----:R-:W-:Y:S01]  /*a7e0*/  UMOV UR8, UR15 ;  /* 0x0000000f00087c82 */ /* 0x001fe20008000000 */
[----:B------:R-:W-:Y:S02]  /*a7f0*/  UMOV UR11, UR19 ;  /* 0x00000013000b7c82 */ /* 0x000fe40008000000 */
[----:B------:R0:W-:Y:S02]  /*a800*/  UTMALDG.3D.MULTICAST [UR8], [UR24], UR26, desc[UR6] ;  /* 0x00000608180073b4 */ /* 0x0001e4000801181a */
[----:B0-----:R-:W-:Y:S05]  /*a810*/  @P1 BRA `(.L_x_214) ;  /* 0xfffffffc00441947 */ /* 0x001fea000383ffff */
.L_x_211:
[----:B------:R-:W-:Y:S05]  /*a820*/  BSYNC B1 ;  /* 0x0000000000017941 */ /* 0x000fea0003800000 */
.L_x_210:
[----:B------:R-:W-:Y:S01]  /*a830*/  LOP3.LUT P1, RZ, R16, 0xff, RZ, 0xc0, !PT ;  /* 0x000000ff10ff7812 */ /* 0x000fe2000782c0ff */
[C---:B------:R-:W-:Y:S01]  /*a840*/  IMAD.IADD R13, R10.reuse, 0x1, R13 ;  /* 0x000000010a0d7824 */ /* 0x040fe200078e020d */
[----:B------:R-:W-:Y:S01]  /*a850*/  ULDC.64 UR4, c[0x0][0x650] ;  /* 0x0001940000047ab9 */ /* 0x000fe20000000a00 */
[C---:B------:R-:W-:Y:S01]  /*a860*/  ISETP.GE.U32.AND P2, PT, R10.reuse, 0x19, PT ;  /* 0x000000190a00780c */ /* 0x040fe20003f46070 */
[----:B------:R-:W-:Y:S01]  /*a870*/  BSSY B1, `(.L_x_215) ;  /* 0x0000069000017945 */ /* 0x000fe20003800000 */
[----:B------:R-:W-:Y:S01]  /*a880*/  IMAD.MOV.U32 R17, RZ, RZ, -0x1 ;  /* 0xffffffffff117424 */ /* 0x000fe200078e00ff */
[----:B------:R-:W-:Y:S02]  /*a890*/  ISETP.GT.U32.AND P0, PT, R13, 0x18, PT ;  /* 0x000000180d00780c */ /* 0x000fe40003f04070 */
[----:B------:R-:W-:Y:S02]  /*a8a0*/  PRMT R16, RZ, 0x7610, R16 ;  /* 0x00007610ff107816 */ /* 0x000fe40000000010 */
[----:B------:R-:W-:-:S03]  /*a8b0*/  ISETP.LT.U32.AND P0, PT, R10, 0x19, P0 ;  /* 0x000000190a00780c */ /* 0x000fc60000701070 */
[----:B------:R-:W0:Y:S01]  /*a8c0*/  @P1 S2R R7, SR_CgaCtaId ;  /* 0x0000000000071919 */ /* 0x000e220000008800 */
[----:B------:R-:W-:-:S04]  /*a8d0*/  @P1 MOV R6, 0x400 ;  /* 0x0000040000061802 */ /* 0x000fc80000000f00 */
[----:B0-----:R-:W-:Y:S01]  /*a8e0*/  @P1 LEA R8, R7, R6, 0x18 ;  /* 0x0000000607081211 */ /* 0x001fe200078ec0ff */
[----:B------:R-:W-:Y:S01]  /*a8f0*/  IMAD.WIDE.U32 R6, R13, 0x51eb851f, RZ ;  /* 0x51eb851f0d067825 */ /* 0x000fe200078e00ff */
[----:B------:R-:W-:Y:S02]  /*a900*/  SEL R6, RZ, 0x1, !P0 ;  /* 0x00000001ff067807 */ /* 0x000fe40004000000 */
[----:B------:R0:W-:Y:S01]  /*a910*/  @P1 SYNCS.ARRIVE.TRANS64.A1T0 RZ, [R8+URZ+0x1a8], RZ ;  /* 0x0001a8ff08ff19a7 */ /* 0x0001e2000810003f */
[----:B------:R-:W-:Y:S02]  /*a920*/  IADD3 R2, P1, R2, UR20, RZ ;  /* 0x0000001402027c10 */ /* 0x000fe4000ff3e0ff */
[----:B------:R-:W-:Y:S01]  /*a930*/  LOP3.LUT R5, R5, R6, RZ, 0x3c, !PT ;  /* 0x0000000605057212 */ /* 0x000fe200078e3cff */
[----:B------:R-:W-:Y:S01]  /*a940*/  IMAD.MOV.U32 R6, RZ, RZ, -0x1 ;  /* 0xffffffffff067424 */ /* 0x000fe200078e00ff */
[----:B------:R-:W-:Y:S02]  /*a950*/  IADD3.X R3, R3, UR13, RZ, P1, !PT ;  /* 0x0000000d03037c10 */ /* 0x000fe40008ffe4ff */
[----:B------:R-:W-:-:S02]  /*a960*/  ISETP.GE.U32.AND P0, PT, R2, UR4, PT ;  /* 0x0000000402007c0c */ /* 0x000fc4000bf06070 */
[----:B0-----:R-:W-:Y:S02]  /*a970*/  SHF.R.U32.HI R8, RZ, 0x3, R7 ;  /* 0x00000003ff087819 */ /* 0x001fe40000011607 */
[----:B------:R-:W-:Y:S02]  /*a980*/  ISETP.GE.U32.AND.EX P0, PT, R3, UR5, PT, P0 ;  /* 0x0000000503007c0c */ /* 0x000fe4000bf06100 */
[----:B------:R-:W-:Y:S01]  /*a990*/  @P2 LOP3.LUT R5, R5, 0x1, R8, 0x78, !PT ;  /* 0x0000000105052812 */ /* 0x000fe200078e7808 */
[----:B------:R-:W-:Y:S01]  /*a9a0*/  IMAD R13, R8, -0x19, R13 ;  /* 0xffffffe7080d7824 */ /* 0x000fe200078e020d */
[----:B------:R-:W-:Y:S01]  /*a9b0*/  PRMT R7, RZ, 0x7610, R7 ;  /* 0x00007610ff077816 */ /* 0x000fe20000000007 */
[----:B------:R-:W-:-:S08]  /*a9c0*/  IMAD.MOV.U32 R8, RZ, RZ, -0x1 ;  /* 0xffffffffff087424 */ /* 0x000fd000078e00ff */
[----:B------:R-:W-:Y:S05]  /*a9d0*/  @P0 BRA `(.L_x_216) ;  /* 0x0000000400480947 */ /* 0x000fea0003800000 */
[----:B------:R-:W0:Y:S01]  /*a9e0*/  S2R R18, SR_CTAID.X ;  /* 0x0000000000127919 */ /* 0x000e220000002500 */
[----:B------:R-:W-:Y:S01]  /*a9f0*/  ULDC.64 UR4, c[0x0][0x628] ;  /* 0x00018a0000047ab9 */ /* 0x000fe20000000a00 */
[----:B------:R-:W1:Y:S01]  /*aa00*/  LDC R19, c[0x0][0x144] ;  /* 0x00005100ff137b82 */ /* 0x000e620000000800 */
[----:B------:R-:W-:Y:S01]  /*aa10*/  ISETP.NE.U32.AND P0, PT, RZ, UR4, PT ;  /* 0x00000004ff007c0c */ /* 0x000fe2000bf05070 */
[----:B------:R-:W2:Y:S01]  /*aa20*/  S2R R14, SR_CTAID.Y ;  /* 0x00000000000e7919 */ /* 0x000ea20000002600 */
[----:B------:R-:W-:Y:S01]  /*aa30*/  ULDC UR7, c[0x0][0x630] ;  /* 0x00018c0000077ab9 */ /* 0x000fe20000000800 */
[----:B------:R-:W-:Y:S01]  /*aa40*/  ULDC UR8, c[0x0][0x150] ;  /* 0x0000540000087ab9 */ /* 0x000fe20000000800 */
[----:B------:R-:W-:Y:S01]  /*aa50*/  ISETP.NE.AND.EX P0, PT, RZ, UR5, PT, P0 ;  /* 0x00000005ff007c0c */ /* 0x000fe2000bf05300 */
[----:B------:R-:W-:Y:S02]  /*aa60*/  IMAD.MOV.U32 R6, RZ, RZ, R2 ;  /* 0x000000ffff067224 */ /* 0x000fe400078e0002 */
[----:B------:R-:W-:Y:S01]  /*aa70*/  IMAD.MOV.U32 R7, RZ, RZ, R3 ;  /* 0x000000ffff077224 */ /* 0x000fe200078e0003 */
[----:B0-----:R-:W-:-:S09]  /*aa80*/  I2FP.F32.U32 R20, R18 ;  /* 0x0000001200147245 */ /* 0x001fd20000201000 */
[----:B------:R-:W-:Y:S05]  /*aa90*/  @!P0 BRA `(.L_x_217) ;  /* 0x0000000000288947 */ /* 0x000fea0003800000 */
[----:B------:R-:W-:Y:S02]  /*aaa0*/  ULDC UR6, c[0x0][0x634] ;  /* 0x00018d0000067ab9 */ /* 0x000fe40000000800 */
[----:B------:R-:W-:-:S05]  /*aab0*/  IADD3 R7, P0, R2, UR6, RZ ;  /* 0x0000000602077c10 */ /* 0x000fca000ff1e0ff */
[----:B------:R-:W-:-:S04]  /*aac0*/  IMAD.X R17, RZ, RZ, R3, P0 ;  /* 0x000000ffff117224 */ /* 0x000fc800000e0603 */
[----:B------:R-:W-:-:S04]  /*aad0*/  IMAD.WIDE.U32 R8, R17, UR4, RZ ;  /* 0x0000000411087c25 */ /* 0x000fc8000f8e00ff */
[----:B------:R-:W-:-:S04]  /*aae0*/  IMAD.WIDE.U32 R8, P0, R7, UR5, R8 ;  /* 0x0000000507087c25 */ /* 0x000fc8000f800008 */
[----:B------:R-:W-:-:S04]  /*aaf0*/  IMAD.WIDE.U32 R6, R7, UR4, RZ ;  /* 0x0000000407067c25 */ /* 0x000fc8000f8e00ff */
[----:B------:R-:W-:Y:S01]  /*ab00*/  IMAD.MOV.U32 R6, RZ, RZ, R9 ;  /* 0x000000ffff067224 */ /* 0x000fe200078e0009 */
[----:B------:R-:W-:Y:S01]  /*ab10*/  IADD3 RZ, P1, R7, R8, RZ ;  /* 0x0000000807ff7210 */ /* 0x000fe20007f3e0ff */
[----:B------:R-:W-:-:S04]  /*ab20*/  IMAD.X R7, RZ, RZ, RZ, P0 ;  /* 0x000000ffff077224 */ /* 0x000fc800000e06ff */
[----:B------:R-:W-:-:S08]  /*ab30*/  IMAD.WIDE.U32.X R6, R17, UR5, R6, P1 ;  /* 0x0000000511067c25 */ /* 0x000fd000088e0406 */
.L_x_217:
[----:B------:R-:W-:Y:S01]  /*ab40*/  FMUL R20, R20, UR8 ;  /* 0x0000000814147c20 */ /* 0x000fe20008400000 */
[--C-:B------:R-:W-:Y:S01]  /*ab50*/  SHF.R.U64 R17, R6, UR7, R7.reuse ;  /* 0x0000000706117c19 */ /* 0x100fe20008001207 */
[----:B------:R-:W-:Y:S01]  /*ab60*/  ULDC.64 UR4, c[0x0][0x620] ;  /* 0x0001880000047ab9 */ /* 0x000fe20000000a00 */
[----:B------:R-:W-:Y:S01]  /*ab70*/  SHF.R.U32.HI R6, RZ, UR7, R7 ;  /* 0x00000007ff067c19 */ /* 0x000fe20008011607 */
[----:B------:R-:W-:Y:S01]  /*ab80*/  ULDC.64 UR6, c[0x0][0x640] ;  /* 0x0001900000067ab9 */ /* 0x000fe20000000a00 */
[----:B------:R-:W-:Y:S01]  /*ab90*/  IADD3 R7, P0, RZ, -R17, RZ ;  /* 0x80000011ff077210 */ /* 0x000fe20007f1e0ff */
[----:B------:R-:W0:Y:S01]  /*aba0*/  F2I.U32.TRUNC.NTZ R20, R20 ;  /* 0x0000001400147305 */ /* 0x000e22000020f000 */
[----:B------:R-:W3:Y:S03]  /*abb0*/  LDC R21, c[0x0][0x148] ;  /* 0x00005200ff157b82 */ /* 0x000ee60000000800 */
[----:B------:R-:W-:Y:S01]  /*abc0*/  IMAD.X R6, RZ, RZ, ~R6, P0 ;  /* 0x000000ffff067224 */ /* 0x000fe200000e0e06 */
[----:B------:R-:W-:-:S03]  /*abd0*/  ISETP.NE.U32.AND P0, PT, RZ, UR6, PT ;  /* 0x00000006ff007c0c */ /* 0x000fc6000bf05070 */
[----:B------:R-:W-:Y:S01]  /*abe0*/  IMAD R6, R6, UR4, RZ ;  /* 0x0000000406067c24 */ /* 0x000fe2000f8e02ff */
[----:B------:R-:W-:-:S03]  /*abf0*/  ISETP.NE.AND.EX P0, PT, RZ, UR7, PT, P0 ;  /* 0x00000007ff007c0c */ /* 0x000fc6000bf05300 */
[C---:B------:R-:W-:Y:S01]  /*ac00*/  IMAD R9, R7.reuse, UR5, R6 ;  /* 0x0000000507097c24 */ /* 0x040fe2000f8e0206 */
[----:B------:R-:W-:Y:S01]  /*ac10*/  ULDC UR5, c[0x0][0x154] ;  /* 0x0000550000057ab9 */ /* 0x000fe20000000800 */
[----:B------:R-:W-:Y:S01]  /*ac20*/  IMAD.WIDE.U32 R6, R7, UR4, R2 ;  /* 0x0000000407067c25 */ /* 0x000fe2000f8e0002 */
[----:B------:R-:W-:-:S03]  /*ac30*/  ULDC UR4, c[0x0][0x618] ;  /* 0x0001860000047ab9 */ /* 0x000fc60000000800 */
[----:B0-----:R-:W-:Y:S02]  /*ac40*/  IMAD.MOV R8, RZ, RZ, -R20 ;  /* 0x000000ffff087224 */ /* 0x001fe400078e0a14 */
[----:B------:R-:W-:Y:S02]  /*ac50*/  IMAD.IADD R7, R7, 0x1, R9 ;  /* 0x0000000107077824 */ /* 0x000fe400078e0209 */
[----:B-1----:R-:W-:Y:S01]  /*ac60*/  IMAD R18, R19, R8, R18 ;  /* 0x0000000813127224 */ /* 0x002fe200078e0212 */
[----:B--2---:R-:W-:Y:S02]  /*ac70*/  I2FP.F32.U32 R8, R14 ;  /* 0x0000000e00087245 */ /* 0x004fe40000201000 */
[--C-:B------:R-:W-:Y:S02]  /*ac80*/  SHF.R.U64 R19, R6, UR4, R7.reuse ;  /* 0x0000000406137c19 */ /* 0x100fe40008001207 */
[----:B------:R-:W-:Y:S01]  /*ac90*/  SHF.R.U32.HI R6, RZ, UR4, R7 ;  /* 0x00000004ff067c19 */ /* 0x000fe20008011607 */
[----:B------:R-:W-:Y:S01]  /*aca0*/  FMUL R8, R8, UR5 ;  /* 0x0000000508087c20 */ /* 0x000fe20008400000 */
[----:B------:R-:W-:-:S02]  /*acb0*/  ULDC UR4, c[0x0][0x608] ;  /* 0x0001820000047ab9 */ /* 0x000fc40000000800 */
[--C-:B------:R-:W-:Y:S01]  /*acc0*/  SHF.R.U64 R22, R19, UR4, R6.reuse ;  /* 0x0000000413167c19 */ /* 0x100fe20008001206 */
[----:B------:R0:W1:Y:S01]  /*acd0*/  F2I.U32.TRUNC.NTZ R24, R8 ;  /* 0x0000000800187305 */ /* 0x000062000020f000 */
[----:B------:R-:W-:Y:S01]  /*ace0*/  SHF.R.U32.HI R7, RZ, UR4, R6 ;  /* 0x00000004ff077c19 */ /* 0x000fe20008011606 */
[----:B------:R-:W-:-:S03]  /*acf0*/  ULDC UR4, c[0x0][0x658] ;  /* 0x0001960000047ab9 */ /* 0x000fc60000000800 */
[--C-:B------:R-:W-:Y:S02]  /*ad00*/  SHF.R.U64 R20, R22, UR4, R7.reuse ;  /* 0x0000000416147c19 */ /* 0x100fe40008001207 */
[----:B------:R-:W-:-:S03]  /*ad10*/  SHF.R.U32.HI R23, RZ, UR4, R7 ;  /* 0x00000004ff177c19 */ /* 0x000fc60008011607 */
[----:B------:R-:W-:Y:S02]  /*ad20*/  IMAD.MOV.U32 R6, RZ, RZ, R20 ;  /* 0x000000ffff067224 */ /* 0x000fe400078e0014 */
[----:B------:R-:W-:Y:S01]  /*ad30*/  IMAD.MOV.U32 R7, RZ, RZ, R23 ;  /* 0x000000ffff077224 */ /* 0x000fe200078e0017 */
[----:B0-----:R-:W-:Y:S06]  /*ad40*/  @!P0 BRA `(.L_x_218) ;  /* 0x0000000000288947 */ /* 0x001fec0003800000 */
        /* <DEDUP_REMOVED lines=10> */
.L_x_218:
[----:B------:R-:W-:Y:S01]  /*adf0*/  ULDC UR4, c[0x0][0x648] ;  /* 0x0001920000047ab9 */ /* 0x000fe20000000800 */
[----:B------:R-:W-:Y:S01]  /*ae00*/  LOP3.LUT R22, R22, UR17, RZ, 0xc0, !PT ;  /* 0x0000001116167c12 */ /* 0x000fe2000f8ec0ff */
[----:B-1----:R-:W-:Y:S01]  /*ae10*/  IMAD.MOV R24, RZ, RZ, -R24 ;  /* 0x000000ffff187224 */ /* 0x002fe200078e0a18 */
[----:B------:R-:W-:Y:S01]  /*ae20*/  SHF.R.U64 R7, R6, UR4, R7 ;  /* 0x0000000406077c19 */ /* 0x000fe20008001207 */
[----:B------:R-:W-:Y:S01]  /*ae30*/  ULDC UR4, c[0x0][0x638] ;  /* 0x00018e0000047ab9 */ /* 0x000fe20000000800 */
[----:B------:R-:W-:Y:S01]  /*ae40*/  LOP3.LUT R19, R19, UR16, RZ, 0xc0, !PT ;  /* 0x0000001013137c12 */ /* 0x000fe2000f8ec0ff */
[----:B---3--:R-:W-:Y:S01]  /*ae50*/  @P3 IMAD R18, R21, R24, R14 ;  /* 0x0000001815123224 */ /* 0x008fe200078e020e */
[----:B------:R-:W-:Y:S01]  /*ae60*/  ULDC UR5, c[0x0][0x610] ;  /* 0x0001840000057ab9 */ /* 0x000fe20000000800 */
[----:B------:R-:W-:Y:S02]  /*ae70*/  IMAD.MOV R9, RZ, RZ, -R7 ;  /* 0x000000ffff097224 */ /* 0x000fe400078e0a07 */
[----:B------:R-:W-:-:S02]  /*ae80*/  IMAD R7, R7, UR18, R22 ;  /* 0x0000001207077c24 */ /* 0x000fc4000f8e0216 */
[----:B------:R-:W-:Y:S01]  /*ae90*/  IMAD R20, R9, UR4, R20 ;  /* 0x0000000409147c24 */ /* 0x000fe2000f8e0214 */
[----:B------:R-:W-:Y:S01]  /*aea0*/  ULDC UR4, c[0x0][0x600] ;  /* 0x0001800000047ab9 */ /* 0x000fe20000000800 */
[----:B------:R-:W-:Y:S02]  /*aeb0*/  IMAD R18, R7, UR5, R18 ;  /* 0x0000000507127c24 */ /* 0x000fe4000f8e0212 */
[----:B------:R-:W-:Y:S02]  /*aec0*/  IMAD R9, R20, UR4, R19 ;  /* 0x0000000414097c24 */ /* 0x000fe4000f8e0213 */
[----:B------:R-:W-:-:S03]  /*aed0*/  IMAD.MOV.U32 R7, RZ, RZ, 0x1 ;  /* 0x00000001ff077424 */ /* 0x000fc600078e00ff */
[----:B------:R-:W-:Y:S02]  /*aee0*/  SEL R8, R9, R18, !P3 ;  /* 0x0000001209087207 */ /* 0x000fe40005800000 */
[----:B------:R-:W-:-:S07]  /*aef0*/  SEL R6, R18, R9, !P3 ;  /* 0x0000000912067207 */ /* 0x000fce0005800000 */
.L_x_216:
[----:B------:R-:W-:Y:S05]  /*af00*/  BSYNC B1 ;  /* 0x0000000000017941 */ /* 0x000fea0003800000 */
.L_x_215:
[----:B------:R-:W-:-:S13]  /*af10*/  LOP3.LUT P0, RZ, R7, 0xff, RZ, 0xc0, !PT ;  /* 0x000000ff07ff7812 */ /* 0x000fda000780c0ff */
[----:B------:R-:W-:Y:S05]  /*af20*/  @P0 BRA `(.L_x_219) ;  /* 0xfffffff400480947 */ /* 0x000fea000383ffff */
[----:B------:R-:W-:Y:S05]  /*af30*/  BSYNC B0 ;  /* 0x0000000000007941 */ /* 0x000fea0003800000 */
.L_x_208:
[----:B------:R-:W-:-:S03]  /*af40*/  UMOV UR4, 0xffffffff ;  /* 0xffffffff00047882 */ /* 0x000fc60000000000 */
[----:B------:R-:W-:Y:S05]  /*af50*/  BRA.DIV UR4, `(.L_x_220) ;  /* 0x0000001204107947 */ /* 0x000fea000b800000 */
[----:B------:R-:W-:-:S13]  /*af60*/  ELECT P0, URZ, PT ;  /* 0x00000000003f782f */ /* 0x000fda0003800000 */
.L_x_255:
[----:B------:R-:W-:Y:S04]  /*af70*/  BSSY B0, `(.L_x_221) ;  /* 0x00000e8000007945 */ /* 0x000fe80003800000 */
[----:B------:R-:W-:Y:S05]  /*af80*/  @!P0 BRA `(.L_x_222) ;  /* 0x0000000c00988947 */ /* 0x000fea0003800000 */
[----:B------:R-:W-:-:S04]  /*af90*/  LOP3.LUT R4, R4, 0x2, RZ, 0xfc, !PT ;  /* 0x0000000204047812 */ /* 0x000fc800078efcff */
[----:B------:R-:W-:-:S13]  /*afa0*/  ISETP.NE.AND P0, PT, R4, 0x3, PT ;  /* 0x000000030400780c */ /* 0x000fda0003f05270 */
[----:B------:R-:W-:Y:S05]  /*afb0*/  @!P0 BRA `(.L_x_223) ;  /* 0x0000000000048947 */ /* 0x000fea0003800000 */
[----:B------:R-:W-:Y:S01]  /*afc0*/  BPT.TRAP 0x1 ;  /* 0x000000040000795c */ /* 0x000fe20000300000 */
.L_x_223:
[----:B------:R-:W0:Y:S01]  /*afd0*/  S2R R3, SR_CgaCtaId ;  /* 0x0000000000037919 */ /* 0x000e220000008800 */
[----:B------:R-:W-:-:S04]  /*afe0*/  MOV R0, 0x400 ;  /* 0x0000040000007802 */ /* 0x000fc80000000f00 */
[----:B0-----:R-:W-:Y:S02]  /*aff0*/  LEA R0, R3, R0, 0x18 ;  /* 0x0000000003007211 */ /* 0x001fe400078ec0ff */
[----:B------:R-:W-:-:S03]  /*b000*/  SHF.L.U32 R3, R5, 0x1f, RZ ;  /* 0x0000001f05037819 */ /* 0x000fc600000006ff */
[----:B------:R-:W-:-:S04]  /*b010*/  VIADD R0, R0, 0xc8 ;  /* 0x000000c800007836 */ /* 0x000fc80000000000 */
[C---:B------:R-:W-:Y:S02]  /*b020*/  IMAD R6, R13.reuse, 0x8, R0 ;  /* 0x000000080d067824 */ /* 0x040fe400078e0200 */
[----:B------:R-:W-:Y:S02]  /*b030*/  VIADD R13, R13, 0x1 ;  /* 0x000000010d0d7836 */ /* 0x000fe40000000000 */
[----:B------:R-:W0:Y:S03]  /*b040*/  SYNCS.PHASECHK.TRANS64.TRYWAIT P0, [R6+URZ], R3 ;  /* 0x00000003060075a7 */ /* 0x000e26000800017f */
[----:B------:R-:W-:-:S04]  /*b050*/  ISETP.NE.AND P1, PT, R13, 0x19, PT ;  /* 0x000000190d00780c */ /* 0x000fc80003f25270 */
[----:B------:R-:W-:Y:S02]  /*b060*/  SEL R2, RZ, 0x1, P1 ;  /* 0x00000001ff027807 */ /* 0x000fe40000800000 */
[----:B------:R-:W-:Y:S02]  /*b070*/  SEL R13, R13, RZ, P1 ;  /* 0x000000ff0d0d7207 */ /* 0x000fe40000800000 */
[----:B------:R-:W-:-:S03]  /*b080*/  LOP3.LUT R8, R5, R2, RZ, 0x3c, !PT ;  /* 0x0000000205087212 */ /* 0x000fc600078e3cff */
[----:B------:R-:W-:Y:S01]  /*b090*/  IMAD R7, R13, 0x8, R0 ;  /* 0x000000080d077824 */ /* 0x000fe200078e0200 */
[----:B------:R-:W-:Y:S01]  /*b0a0*/  SHF.L.U32 R4, R8, 0x1f, RZ ;  /* 0x0000001f08047819 */ /* 0x000fe200000006ff */
[----:B0-----:R-:W-:Y:S06]  /*b0b0*/  @!P0 BRA `(.L_x_224) ;  /* 0x0000000c00d88947 */ /* 0x001fec0003800000 */
.L_x_256:
[----:B------:R-:W1:Y:S01]  /*b0c0*/  SYNCS.PHASECHK.TRANS64.TRYWAIT P0, [R7+URZ], R4 ;  /* 0x00000004070075a7 */ /* 0x000e62000800017f */
[----:B------:R-:W-:-:S05]  /*b0d0*/  VIADD R2, R13, 0x1 ;  /* 0x000000010d027836 */ /* 0x000fca0000000000 */
[----:B------:R-:W-:-:S04]  /*b0e0*/  ISETP.NE.AND P1, PT, R2, 0x19, PT ;  /* 0x000000190200780c */ /* 0x000fc80003f25270 */
[----:B0-----:R-:W-:Y:S02]  /*b0f0*/  SEL R3, RZ, 0x1, P1 ;  /* 0x00000001ff037807 */ /* 0x001fe40000800000 */
[----:B------:R-:W-:Y:S02]  /*b100*/  SEL R9, R2, RZ, P1 ;  /* 0x000000ff02097207 */ /* 0x000fe40000800000 */
[----:B------:R-:W-:-:S03]  /*b110*/  LOP3.LUT R8, R8, R3, RZ, 0x3c, !PT ;  /* 0x0000000308087212 */ /* 0x000fc600078e3cff */
[----:B------:R-:W-:Y:S01]  /*b120*/  IMAD R6, R9, 0x8, R0 ;  /* 0x0000000809067824 */ /* 0x000fe200078e0200 */
[----:B------:R-:W-:Y:S01]  /*b130*/  SHF.L.U32 R5, R8, 0x1f, RZ ;  /* 0x0000001f08057819 */ /* 0x000fe200000006ff */
[----:B-1----:R-:W-:Y:S06]  /*b140*/  @!P0 BRA `(.L_x_225) ;  /* 0x0000000c00c88947 */ /* 0x002fec0003800000 */
.L_x_257:
[----:B------:R-:W1:Y:S01]  /*b150*/  SYNCS.PHASECHK.TRANS64.TRYWAIT P0, [R6+URZ], R5 ;  /* 0x00000005060075a7 */ /* 0x000e62000800017f */
[----:B------:R-:W-:-:S05]  /*b160*/  VIADD R2, R9, 0x1 ;  /* 0x0000000109027836 */ /* 0x000fca0000000000 */
[----:B------:R-:W-:-:S04]  /*b170*/  ISETP.NE.AND P1, PT, R2, 0x19, PT ;  /* 0x000000190200780c */ /* 0x000fc80003f25270 */
[----:B------:R-:W-:Y:S02]  /*b180*/  SEL R3, RZ, 0x1, P1 ;  /* 0x00000001ff037807 */ /* 0x000fe40000800000 */
[----:B0-----:R-:W-:Y:S02]  /*b190*/  SEL R7, R2, RZ, P1 ;  /* 0x000000ff02077207 */ /* 0x001fe40000800000 */
[----:B------:R-:W-:-:S03]  /*b1a0*/  LOP3.LUT R8, R8, R3, RZ, 0x3c, !PT ;  /* 0x0000000308087212 */ /* 0x000fc600078e3cff */
[----:B------:R-:W-:Y:S01]  /*b1b0*/  IMAD R9, R7, 0x8, R0 ;  /* 0x0000000807097824 */ /* 0x000fe200078e0200 */
[----:B------:R-:W-:Y:S01]  /*b1c0*/  SHF.L.U32 R4, R8, 0x1f, RZ ;  /* 0x0000001f08047819 */ /* 0x000fe200000006ff */
[----:B-1----:R-:W-:Y:S06]  /*b1d0*/  @!P0 BRA `(.L_x_226) ;  /* 0x0000000c00b88947 */ /* 0x002fec0003800000 */
.L_x_258:
[----:B------:R-:W1:Y:S01]  /*b1e0*/  SYNCS.PHASECHK.TRANS64.TRYWAIT P0, [R9+URZ], R4 ;  /* 0x00000004090075a7 */ /* 0x000e62000800017f */
[----:B------:R-:W-:-:S05]  /*b1f0*/  VIADD R2, R7, 0x1 ;  /* 0x0000000107027836 */ /* 0x000fca0000000000 */
[----:B------:R-:W-:-:S04]  /*b200*/  ISETP.NE.AND P1, PT, R2, 0x19, PT ;  /* 0x000000190200780c */ /* 0x000fc80003f25270 */
[----:B------:R-:W-:Y:S02]  /*b210*/  SEL R3, RZ, 0x1, P1 ;  /* 0x00000001ff037807 */ /* 0x000fe40000800000 */
[----:B------:R-:W-:Y:S02]  /*b220*/  SEL R7, R2, RZ, P1 ;  /* 0x000000ff02077207 */ /* 0x000fe40000800000 */
[----:B------:R-:W-:-:S03]  /*b230*/  LOP3.LUT R8, R8, R3, RZ, 0x3c, !PT ;  /* 0x0000000308087212 */ /* 0x000fc600078e3cff */
[----:B0-----:R-:W-:Y:S01]  /*b240*/  IMAD R6, R7, 0x8, R0 ;  /* 0x0000000807067824 */ /* 0x001fe200078e0200 */
[----:B------:R-:W-:Y:S01]  /*b250*/  SHF.L.U32 R5, R8, 0x1f, RZ ;  /* 0x0000001f08057819 */ /* 0x000fe200000006ff */
[----:B-1----:R-:W-:Y:S06]  /*b260*/  @!P0 BRA `(.L_x_227) ;  /* 0x0000000c00a88947 */ /* 0x002fec0003800000 */
.L_x_259:
        /* <DEDUP_REMOVED lines=9> */
.L_x_260:
        /* <DEDUP_REMOVED lines=9> */
.L_x_261:
        /* <DEDUP_REMOVED lines=9> */
.L_x_262:
        /* <DEDUP_REMOVED lines=9> */
.L_x_263:
        /* <DEDUP_REMOVED lines=9> */
.L_x_264:
        /* <DEDUP_REMOVED lines=9> */
.L_x_265:
        /* <DEDUP_REMOVED lines=9> */
.L_x_266:
        /* <DEDUP_REMOVED lines=9> */
.L_x_267:
        /* <DEDUP_REMOVED lines=9> */
.L_x_268:
        /* <DEDUP_REMOVED lines=9> */
.L_x_269:
        /* <DEDUP_REMOVED lines=9> */
.L_x_270:
        /* <DEDUP_REMOVED lines=9> */
.L_x_271:
        /* <DEDUP_REMOVED lines=9> */
.L_x_272:
        /* <DEDUP_REMOVED lines=9> */
.L_x_273:
        /* <DEDUP_REMOVED lines=9> */
.L_x_274:
        /* <DEDUP_REMOVED lines=9> */
.L_x_275:
        /* <DEDUP_REMOVED lines=9> */
.L_x_276:
[----:B------:R-:W1:Y:S01]  /*bc00*/  SYNCS.PHASECHK.TRANS64.TRYWAIT P0, [R9+URZ], R4 ;  /* 0x00000004090075a7 */ /* 0x000e62000800017f */
[----:B------:R-:W-:-:S05]  /*bc10*/  VIADD R2, R7, 0x1 ;  /* 0x0000000107027836 */ /* 0x000fca0000000000 */
[----:B------:R-:W-:-:S04]  /*bc20*/  ISETP.NE.AND P1, PT, R2, 0x19, PT ;  /* 0x000000190200780c */ /* 0x000fc80003f25270 */
[----:B------:R-:W-:Y:S02]  /*bc30*/  SEL R3, RZ, 0x1, P1 ;  /* 0x00000001ff037807 */ /* 0x000fe40000800000 */
[----:B------:R-:W-:Y:S02]  /*bc40*/  SEL R7, R2, RZ, P1 ;  /* 0x000000ff02077207 */ /* 0x000fe40000800000 */
[----:B------:R-:W-:-:S03]  /*bc50*/  LOP3.LUT R8, R8, R3, RZ, 0x3c, !PT ;  /* 0x0000000308087212 */ /* 0x000fc600078e3cff */
[----:B------:R-:W-:Y:S01]  /*bc60*/  IMAD R10, R7, 0x8, R0 ;  /* 0x00000008070a7824 */ /* 0x000fe200078e0200 */
[----:B0-----:R-:W-:Y:S01]  /*bc70*/  SHF.L.U32 R5, R8, 0x1f, RZ ;  /* 0x0000001f08057819 */ /* 0x001fe200000006ff */
[----:B-1----:R-:W-:Y:S06]  /*bc80*/  @!P0 BRA `(.L_x_245) ;  /* 0x0000000800888947 */ /* 0x002fec0003800000 */
.L_x_277:
[----:B------:R-:W1:Y:S01]  /*bc90*/  SYNCS.PHASECHK.TRANS64.TRYWAIT P0, [R10+URZ], R5 ;  /* 0x000000050a0075a7 */ /* 0x000e62000800017f */
[----:B------:R-:W-:-:S05]  /*bca0*/  VIADD R2, R7, 0x1 ;  /* 0x0000000107027836 */ /* 0x000fca0000000000 */
[----:B------:R-:W-:-:S04]  /*bcb0*/  ISETP.NE.AND P1, PT, R2, 0x19, PT ;  /* 0x000000190200780c */ /* 0x000fc80003f25270 */
[----:B------:R-:W-:Y:S02]  /*bcc0*/  SEL R3, RZ, 0x1, P1 ;  /* 0x00000001ff037807 */ /* 0x000fe40000800000 */
[----:B------:R-:W-:Y:S02]  /*bcd0*/  SEL R7, R2, RZ, P1 ;  /* 0x000000ff02077207 */ /* 0x000fe40000800000 */
[----:B0-----:R-:W-:-:S03]  /*bce0*/  LOP3.LUT R9, R8, R3, RZ, 0x3c, !PT ;  /* 0x0000000308097212 */ /* 0x001fc600078e3cff */
[----:B------:R-:W-:Y:S01]  /*bcf0*/  IMAD R11, R7, 0x8, R0 ;  /* 0x00000008070b7824 */ /* 0x000fe200078e0200 */
[----:B------:R-:W-:Y:S01]  /*bd00*/  SHF.L.U32 R6, R9, 0x1f, RZ ;  /* 0x0000001f09067819 */ /* 0x000fe200000006ff */
[----:B-1----:R-:W-:Y:S06]  /*bd10*/  @!P0 BRA `(.L_x_246) ;  /* 0x0000000800788947 */ /* 0x002fec0003800000 */
.L_x_278:
[----:B------:R-:W1:Y:S01]  /*bd20*/  SYNCS.PHASECHK.TRANS64.TRYWAIT P0, [R11+URZ], R6 ;  /* 0x000000060b0075a7 */ /* 0x000e62000800017f */
[----:B------:R-:W-:-:S05]  /*bd30*/  VIADD R2, R7, 0x1 ;  /* 0x0000000107027836 */ /* 0x000fca0000000000 */
[----:B------:R-:W-:-:S04]  /*bd40*/  ISETP.NE.AND P1, PT, R2, 0x19, PT ;  /* 0x000000190200780c */ /* 0x000fc80003f25270 */
[----:B------:R-:W-:Y:S02]  /*bd50*/  SEL R4, RZ, 0x1, P1 ;  /* 0x00000001ff047807 */ /* 0x000fe40000800000 */
[----:B------:R-:W-:Y:S02]  /*bd60*/  SEL R3, R2, RZ, P1 ;  /* 0x000000ff02037207 */ /* 0x000fe40000800000 */
[----:B------:R-:W-:Y:S01]  /*bd70*/  LOP3.LUT R4, R9, R4, RZ, 0x3c, !PT ;  /* 0x0000000409047212 */ /* 0x000fe200078e3cff */
[----:B-1----:R-:W-:Y:S06]  /*bd80*/  @!P0 BRA `(.L_x_247) ;  /* 0x0000000800708947 */ /* 0x002fec0003800000 */
.L_x_279:
[----:B------:R-:W-:Y:S01]  /*bd90*/  IMAD R3, R3, 0x8, R0 ;  /* 0x0000000803037824 */ /* 0x000fe200078e0200 */
[----:B------:R-:W-:-:S07]  /*bda0*/  SHF.L.U32 R0, R4, 0x1f, RZ ;  /* 0x0000001f04007819 */ /* 0x000fce00000006ff */
.L_x_248:
[----:B--2---:R2:W3:Y:S02]  /*bdb0*/  SYNCS.PHASECHK.TRANS64.TRYWAIT P0, [R3+URZ], R0 ;  /* 0x00000000030075a7 */ /* 0x0044e4000800017f */
[----:B---3--:R-:W-:Y:S05]  /*bdc0*/  @!P0 NANOSLEEP.SYNCS 0x989680 ;  /* 0x009896800000895d */ /* 0x008fea0003900000 */
[----:B------:R-:W3:Y:S02]  /*bdd0*/  @!P0 SYNCS.PHASECHK.TRANS64 P0, [R3+URZ], R0 ;  /* 0x00000000030085a7 */ /* 0x000ee4000800007f */
[----:B---3--:R-:W-:Y:S05]  /*bde0*/  @!P0 BRA `(.L_x_248) ;  /* 0xfffffffc00f08947 */ /* 0x008fea000383ffff */
.L_x_222:
[----:B------:R-:W-:Y:S05]  /*bdf0*/  BSYNC B0 ;  /* 0x0000000000007941 */ /* 0x000fea0003800000 */
.L_x_221:
[----:B------:R-:W-:Y:S05]  /*be00*/  EXIT ;  /* 0x000000000000794d */ /* 0x000fea0003800000 */
.L_x_22:
[----:B-1----:R-:W-:-:S04]  /*be10*/  IMAD.U32 R13, RZ, RZ, UR7 ;  /* 0x00000007ff0d7e24 */ /* 0x002fc8000f8e00ff */
[----:B------:R1:W4:Y:S03]  /*be20*/  SYNCS.PHASECHK.TRANS64.TRYWAIT P0, [R13+URZ], R12 ;  /* 0x0000000c0d0075a7 */ /* 0x000326000800017f */
[----:B----4-:R-:W-:Y:S05]  /*be30*/  @!P0 NANOSLEEP.SYNCS 0x989680 ;  /* 0x009896800000895d */ /* 0x010fea0003900000 */
[----:B------:R-:W4:Y:S02]  /*be40*/  @!P0 SYNCS.PHASECHK.TRANS64 P0, [R13+URZ], R12 ;  /* 0x0000000c0d0085a7 */ /* 0x000f24000800007f */
[----:B----4-:R-:W-:Y:S05]  /*be50*/  @!P0 BRA `(.L_x_22) ;  /* 0xfffffffc00ec8947 */ /* 0x010fea000383ffff */
[----:B------:R-:W-:Y:S05]  /*be60*/  BRA `(.L_x_21) ;  /* 0xffffff5c00607947 */ /* 0x000fea000383ffff */
.L_x_28:
[----:B-1----:R-:W-:-:S04]  /*be70*/  IMAD.U32 R176, RZ, RZ, UR12 ;  /* 0x0000000cffb07e24 */ /* 0x002fc8000f8e00ff */
[----:B------:R1:W4:Y:S03]  /*be80*/  SYNCS.PHASECHK.TRANS64.TRYWAIT P0, [R176+URZ], R175 ;  /* 0x000000afb00075a7 */ /* 0x000326000800017f */
[----:B----4-:R-:W-:Y:S05]  /*be90*/  @!P0 NANOSLEEP.SYNCS 0x989680 ;  /* 0x009896800000895d */ /* 0x010fea0003900000 */
[----:B------:R-:W4:Y:S02]  /*bea0*/  @!P0 SYNCS.PHASECHK.TRANS64 P0, [R176+URZ], R175 ;  /* 0x000000afb00085a7 */ /* 0x000f24000800007f */
[----:B----4-:R-:W-:Y:S05]  /*beb0*/  @!P0 BRA `(.L_x_28) ;  /* 0xfffffffc00ec8947 */ /* 0x010fea000383ffff */
[----:B------:R-:W-:Y:S05]  /*bec0*/  BRA `(.L_x_27) ;  /* 0xffffff6800307947 */ /* 0x000fea000383ffff */
.L_x_209:
[----:B------:R-:W-:Y:S01]  /*bed0*/  BSSY B1, `(.L_x_249) ;  /* 0x0000006000017945 */ /* 0x000fe20003800000 */
[----:B------:R-:W-:-:S07]  /*bee0*/  IMAD.MOV.U32 R7, RZ, RZ, -0x1 ;  /* 0xffffffffff077424 */ /* 0x000fce00078e00ff */
[----:B------:R-:W-:Y:S05]  /*bef0*/  WARPSYNC.COLLECTIVE R7, `(.L_x_250) ;  /* 0x00000000070c7348 */ /* 0x000fea0003c00000 */
[----:B------:R-:W-:Y:S02]  /*bf00*/  ELECT P0, UR62, PT ;  /* 0x00000000003e782f */ /* 0x000fe40003800000 */
[----:B------:R-:W-:Y:S01]  /*bf10*/  MOV R7, UR62 ;  /* 0x0000003e00077c02 */ /* 0x000fe20008000f00 */
[----:B------:R-:W-:Y:S10]  /*bf20*/  ENDCOLLECTIVE ;  /* 0x000000000000791b */ /* 0x000ff40003800000 */
.L_x_250:
[----:B------:R-:W-:Y:S05]  /*bf30*/  BSYNC B1 ;  /* 0x0000000000017941 */ /* 0x000fea0003800000 */
.L_x_249:
[----:B------:R-:W-:Y:S05]  /*bf40*/  BRA `(.L_x_251) ;  /* 0xffffffe4004c7947 */ /* 0x000fea000383ffff */
.L_x_212:
[----:B-1----:R1:W2:Y:S02]  /*bf50*/  SYNCS.PHASECHK.TRANS64.TRYWAIT P0, [R20+URZ+0xc8], R9 ;  /* 0x0000c809140075a7 */ /* 0x0022a4000800017f */
[----:B--2---:R-:W-:Y:S05]  /*bf60*/  @!P0 NANOSLEEP.SYNCS 0x989680 ;  /* 0x009896800000895d */ /* 0x004fea0003900000 */
[----:B------:R-:W2:Y:S02]  /*bf70*/  @!P0 SYNCS.PHASECHK.TRANS64 P0, [R20+URZ+0xc8], R9 ;  /* 0x0000c809140085a7 */ /* 0x000ea4000800007f */
[----:B--2---:R-:W-:Y:S05]  /*bf80*/  @!P0 BRA `(.L_x_212) ;  /* 0xfffffffc00f08947 */ /* 0x004fea000383ffff */
[----:B------:R-:W-:Y:S05]  /*bf90*/  BRA `(.L_x_252) ;  /* 0xffffffe400887947 */ /* 0x000fea000383ffff */
.L_x_220:
[----:B------:R-:W-:Y:S01]  /*bfa0*/  BSSY B0, `(.L_x_253) ;  /* 0x0000006000007945 */ /* 0x000fe20003800000 */
[----:B------:R-:W-:-:S07]  /*bfb0*/  IMAD.MOV.U32 R7, RZ, RZ, -0x1 ;  /* 0xffffffffff077424 */ /* 0x000fce00078e00ff */
[----:B------:R-:W-:Y:S05]  /*bfc0*/  WARPSYNC.COLLECTIVE R7, `(.L_x_254) ;  /* 0x00000000070c7348 */ /* 0x000fea0003c00000 */
[----:B------:R-:W-:Y:S02]  /*bfd0*/  ELECT P0, UR62, PT ;  /* 0x00000000003e782f */ /* 0x000fe40003800000 */
[----:B------:R-:W-:Y:S01]  /*bfe0*/  MOV R7, UR62 ;  /* 0x0000003e00077c02 */ /* 0x000fe20008000f00 */
[----:B------:R-:W-:Y:S10]  /*bff0*/  ENDCOLLECTIVE ;  /* 0x000000000000791b */ /* 0x000ff40003800000 */
.L_x_254:
[----:B------:R-:W-:Y:S05]  /*c000*/  BSYNC B0 ;  /* 0x0000000000007941 */ /* 0x000fea0003800000 */
.L_x_253:
[----:B------:R-:W-:Y:S05]  /*c010*/  BRA `(.L_x_255) ;  /* 0xffffffec00d47947 */ /* 0x000fea000383ffff */
.L_x_224:
[----:B0-----:R0:W1:Y:S02]  /*c020*/  SYNCS.PHASECHK.TRANS64.TRYWAIT P0, [R6+URZ], R3 ;  /* 0x00000003060075a7 */ /* 0x001064000800017f */
[----:B-1----:R-:W-:Y:S05]  /*c030*/  @!P0 NANOSLEEP.SYNCS 0x989680 ;  /* 0x009896800000895d */ /* 0x002fea0003900000 */
[----:B------:R-:W1:Y:S02]  /*c040*/  @!P0 SYNCS.PHASECHK.TRANS64 P0, [R6+URZ], R3 ;  /* 0x00000003060085a7 */ /* 0x000e64000800007f */
[----:B-1----:R-:W-:Y:S05]  /*c050*/  @!P0 BRA `(.L_x_224) ;  /* 0xfffffffc00f08947 */ /* 0x002fea000383ffff */
[----:B------:R-:W-:Y:S05]  /*c060*/  BRA `(.L_x_256) ;  /* 0xfffffff000147947 */ /* 0x000fea000383ffff */
.L_x_225:
[----:B0-----:R0:W1:Y:S02]  /*c070*/  SYNCS.PHASECHK.TRANS64.TRYWAIT P0, [R7+URZ], R4 ;  /* 0x00000004070075a7 */ /* 0x001064000800017f */
[----:B-1----:R-:W-:Y:S05]  /*c080*/  @!P0 NANOSLEEP.SYNCS 0x989680 ;  /* 0x009896800000895d */ /* 0x002fea0003900000 */
[----:B------:R-:W1:Y:S02]  /*c090*/  @!P0 SYNCS.PHASECHK.TRANS64 P0, [R7+URZ], R4 ;  /* 0x00000004070085a7 */ /* 0x000e64000800007f */
[----:B-1----:R-:W-:Y:S05]  /*c0a0*/  @!P0 BRA `(.L_x_225) ;  /* 0xfffffffc00f08947 */ /* 0x002fea000383ffff */
[----:B------:R-:W-:Y:S05]  /*c0b0*/  BRA `(.L_x_257) ;  /* 0xfffffff000247947 */ /* 0x000fea000383ffff */
.L_x_226:
[----:B0-----:R0:W1:Y:S02]  /*c0c0*/  SYNCS.PHASECHK.TRANS64.TRYWAIT P0, [R6+URZ], R5 ;  /* 0x00000005060075a7 */ /* 0x001064000800017f */
[----:B-1----:R-:W-:Y:S05]  /*c0d0*/  @!P0 NANOSLEEP.SYNCS 0x989680 ;  /* 0x009896800000895d */ /* 0x002fea0003900000 */
[----:B------:R-:W1:Y:S02]  /*c0e0*/  @!P0 SYNCS.PHASECHK.TRANS64 P0, [R6+URZ], R5 ;  /* 0x00000005060085a7 */ /* 0x000e64000800007f */
[----:B-1----:R-:W-:Y:S05]  /*c0f0*/  @!P0 BRA `(.L_x_226) ;  /* 0xfffffffc00f08947 */ /* 0x002fea000383ffff */
[----:B------:R-:W-:Y:S05]  /*c100*/  BRA `(.L_x_258) ;  /* 0xfffffff000347947 */ /* 0x000fea000383ffff */
.L_x_227:
[----:B0-----:R0:W1:Y:S02]  /*c110*/  SYNCS.PHASECHK.TRANS64.TRYWAIT P0, [R9+URZ], R4 ;  /* 0x00000004090075a7 */ /* 0x001064000800017f */
[----:B-1----:R-:W-:Y:S05]  /*c120*/  @!P0 NANOSLEEP.SYNCS 0x989680 ;  /* 0x009896800000895d */ /* 0x002fea0003900000 */
[----:B------:R-:W1:Y:S02]  /*c130*/  @!P0 SYNCS.PHASECHK.TRANS64 P0, [R9+URZ], R4 ;  /* 0x00000004090085a7 */ /* 0x000e64000800007f */
[----:B-1----:R-:W-:Y:S05]  /*c140*/  @!P0 BRA `(.L_x_227) ;  /* 0xfffffffc00f08947 */ /* 0x002fea000383ffff */
[----:B------:R-:W-:Y:S05]  /*c150*/  BRA `(.L_x_259) ;  /* 0xfffffff000447947 */ /* 0x000fea000383ffff */
.L_x_228:
[----:B0-----:R0:W1:Y:S02]  /*c160*/  SYNCS.PHASECHK.TRANS64.TRYWAIT P0, [R6+URZ], R5 ;  /* 0x00000005060075a7 */ /* 0x001064000800017f */
[----:B-1----:R-:W-:Y:S05]  /*c170*/  @!P0 NANOSLEEP.SYNCS 0x989680 ;  /* 0x009896800000895d */ /* 0x002fea0003900000 */
[----:B------:R-:W1:Y:S02]  /*c180*/  @!P0 SYNCS.PHASECHK.TRANS64 P0, [R6+URZ], R5 ;  /* 0x00000005060085a7 */ /* 0x000e64000800007f */
[----:B-1----:R-:W-:Y:S05]  /*c190*/  @!P0 BRA `(.L_x_228) ;  /* 0xfffffffc00f08947 */ /* 0x002fea000383ffff */
[----:B------:R-:W-:Y:S05]  /*c1a0*/  BRA `(.L_x_260) ;  /* 0xfffffff000547947 */ /* 0x000fea000383ffff */
.L_x_229:
[----:B0-----:R0:W1:Y:S02]  /*c1b0*/  SYNCS.PHASECHK.TRANS64.TRYWAIT P0, [R9+URZ], R4 ;  /* 0x00000004090075a7 */ /* 0x001064000800017f */
[----:B-1----:R-:W-:Y:S05]  /*c1c0*/  @!P0 NANOSLEEP.SYNCS 0x989680 ;  /* 0x009896800000895d */ /* 0x002fea0003900000 */
[----:B------:R-:W1:Y:S02]  /*c1d0*/  @!P0 SYNCS.PHASECHK.TRANS64 P0, [R9+URZ], R4 ;  /* 0x00000004090085a7 */ /* 0x000e64000800007f */
[----:B-1----:R-:W-:Y:S05]  /*c1e0*/  @!P0 BRA `(.L_x_229) ;  /* 0xfffffffc00f08947 */ /* 0x002fea000383ffff */
[----:B------:R-:W-:Y:S05]  /*c1f0*/  BRA `(.L_x_261) ;  /* 0xfffffff000647947 */ /* 0x000fea000383ffff */
.L_x_230:
[----:B0-----:R0:W1:Y:S02]  /*c200*/  SYNCS.PHASECHK.TRANS64.TRYWAIT P0, [R6+URZ], R5 ;  /* 0x00000005060075a7 */ /* 0x001064000800017f */
[----:B-1----:R-:W-:Y:S05]  /*c210*/  @!P0 NANOSLEEP.SYNCS 0x989680 ;  /* 0x009896800000895d */ /* 0x002fea0003900000 */
[----:B------:R-:W1:Y:S02]  /*c220*/  @!P0 SYNCS.PHASECHK.TRANS64 P0, [R6+URZ], R5 ;  /* 0x00000005060085a7 */ /* 0x000e64000800007f */
[----:B-1----:R-:W-:Y:S05]  /*c230*/  @!P0 BRA `(.L_x_230) ;  /* 0xfffffffc00f08947 */ /* 0x002fea000383ffff */
[----:B------:R-:W-:Y:S05]  /*c240*/  BRA `(.L_x_262) ;  /* 0xfffffff000747947 */ /* 0x000fea000383ffff */
.L_x_231:
[----:B0-----:R0:W1:Y:S02]  /*c250*/  SYNCS.PHASECHK.TRANS64.TRYWAIT P0, [R9+URZ], R4 ;  /* 0x00000004090075a7 */ /* 0x001064000800017f */
[----:B-1----:R-:W-:Y:S05]  /*c260*/  @!P0 NANOSLEEP.SYNCS 0x989680 ;  /* 0x009896800000895d */ /* 0x002fea0003900000 */
[----:B------:R-:W1:Y:S02]  /*c270*/  @!P0 SYNCS.PHASECHK.TRANS64 P0, [R9+URZ], R4 ;  /* 0x00000004090085a7 */ /* 0x000e64000800007f */
[----:B-1----:R-:W-:Y:S05]  /*c280*/  @!P0 BRA `(.L_x_231) ;  /* 0xfffffffc00f08947 */ /* 0x002fea000383ffff */
[----:B------:R-:W-:Y:S05]  /*c290*/  BRA `(.L_x_263) ;  /* 0xfffffff000847947 */ /* 0x000fea000383ffff */
.L_x_232:
[----:B0-----:R0:W1:Y:S02]  /*c2a0*/  SYNCS.PHASECHK.TRANS64.TRYWAIT P0, [R6+URZ], R5 ;  /* 0x00000005060075a7 */ /* 0x001064000800017f */
[----:B-1----:R-:W-:Y:S05]  /*c2b0*/  @!P0 NANOSLEEP.SYNCS 0x989680 ;  /* 0x009896800000895d */ /* 0x002fea0003900000 */
[----:B------:R-:W1:Y:S02]  /*c2c0*/  @!P0 SYNCS.PHASECHK.TRANS64 P0, [R6+URZ], R5 ;  /* 0x00000005060085a7 */ /* 0x000e64000800007f */
[----:B-1----:R-:W-:Y:S05]  /*c2d0*/  @!P0 BRA `(.L_x_232) ;  /* 0xfffffffc00f08947 */ /* 0x002fea000383ffff */
[----:B------:R-:W-:Y:S05]  /*c2e0*/  BRA `(.L_x_264) ;  /* 0xfffffff000947947 */ /* 0x000fea000383ffff */
.L_x_233:
[----:B0-----:R0:W1:Y:S02]  /*c2f0*/  SYNCS.PHASECHK.TRANS64.TRYWAIT P0, [R9+URZ], R4 ;  /* 0x00000004090075a7 */ /* 0x001064000800017f */
[----:B-1----:R-:W-:Y:S05]  /*c300*/  @!P0 NANOSLEEP.SYNCS 0x989680 ;  /* 0x009896800000895d */ /* 0x002fea0003900000 */
[----:B------:R-:W1:Y:S02]  /*c310*/  @!P0 SYNCS.PHASECHK.TRANS64 P0, [R9+URZ], R4 ;  /* 0x00000004090085a7 */ /* 0x000e64000800007f */
[----:B-1----:R-:W-:Y:S05]  /*c320*/  @!P0 BRA `(.L_x_233) ;  /* 0xfffffffc00f08947 */ /* 0x002fea000383ffff */
[----:B------:R-:W-:Y:S05]  /*c330*/  BRA `(.L_x_265) ;  /* 0xfffffff000a47947 */ /* 0x000fea000383ffff */
.L_x_234:
[----:B0-----:R0:W1:Y:S02]  /*c340*/  SYNCS.PHASECHK.TRANS64.TRYWAIT P0, [R6+URZ], R5 ;  /* 0x00000005060075a7 */ /* 0x001064000800017f */
[----:B-1----:R-:W-:Y:S05]  /*c350*/  @!P0 NANOSLEEP.SYNCS 0x989680 ;  /* 0x009896800000895d */ /* 0x002fea0003900000 */
[----:B------:R-:W1:Y:S02]  /*c360*/  @!P0 SYNCS.PHASECHK.TRANS64 P0, [R6+URZ], R5 ;  /* 0x00000005060085a7 */ /* 0x000e64000800007f */
[----:B-1----:R-:W-:Y:S05]  /*c370*/  @!P0 BRA `(.L_x_234) ;  /* 0xfffffffc00f08947 */ /* 0x002fea000383ffff */
[----:B------:R-:W-:Y:S05]  /*c380*/  BRA `(.L_x_266) ;  /* 0xfffffff000b47947 */ /* 0x000fea000383ffff */
.L_x_235:
[----:B0-----:R0:W1:Y:S02]  /*c390*/  SYNCS.PHASECHK.TRANS64.TRYWAIT P0, [R9+URZ], R4 ;  /* 0x00000004090075a7 */ /* 0x001064000800017f */
[----:B-1----:R-:W-:Y:S05]  /*c3a0*/  @!P0 NANOSLEEP.SYNCS 0x989680 ;  /* 0x009896800000895d */ /* 0x002fea0003900000 */
[----:B------:R-:W1:Y:S02]  /*c3b0*/  @!P0 SYNCS.PHASECHK.TRANS64 P0, [R9+URZ], R4 ;  /* 0x00000004090085a7 */ /* 0x000e64000800007f */
[----:B-1----:R-:W-:Y:S05]  /*c3c0*/  @!P0 BRA `(.L_x_235) ;  /* 0xfffffffc00f08947 */ /* 0x002fea000383ffff */
[----:B------:R-:W-:Y:S05]  /*c3d0*/  BRA `(.L_x_267) ;  /* 0xfffffff000c47947 */ /* 0x000fea000383ffff */
.L_x_236:
[----:B0-----:R0:W1:Y:S02]  /*c3e0*/  SYNCS.PHASECHK.TRANS64.TRYWAIT P0, [R6+URZ], R5 ;  /* 0x00000005060075a7 */ /* 0x001064000800017f */
[----:B-1----:R-:W-:Y:S05]  /*c3f0*/  @!P0 NANOSLEEP.SYNCS 0x989680 ;  /* 0x009896800000895d */ /* 0x002fea0003900000 */
[----:B------:R-:W1:Y:S02]  /*c400*/  @!P0 SYNCS.PHASECHK.TRANS64 P0, [R6+URZ], R5 ;  /* 0x00000005060085a7 */ /* 0x000e64000800007f */
[----:B-1----:R-:W-:Y:S05]  /*c410*/  @!P0 BRA `(.L_x_236) ;  /* 0xfffffffc00f08947 */ /* 0x002fea000383ffff */
[----:B------:R-:W-:Y:S05]  /*c420*/  BRA `(.L_x_268) ;  /* 0xfffffff000d47947 */ /* 0x000fea000383ffff */
.L_x_237:
[----:B0-----:R0:W1:Y:S02]  /*c430*/  SYNCS.PHASECHK.TRANS64.TRYWAIT P0, [R9+URZ], R4 ;  /* 0x00000004090075a7 */ /* 0x001064000800017f */
[----:B-1----:R-:W-:Y:S05]  /*c440*/  @!P0 NANOSLEEP.SYNCS 0x989680 ;  /* 0x009896800000895d */ /* 0x002fea0003900000 */
[----:B------:R-:W1:Y:S02]  /*c450*/  @!P0 SYNCS.PHASECHK.TRANS64 P0, [R9+URZ], R4 ;  /* 0x00000004090085a7 */ /* 0x000e64000800007f */
[----:B-1----:R-:W-:Y:S05]  /*c460*/  @!P0 BRA `(.L_x_237) ;  /* 0xfffffffc00f08947 */ /* 0x002fea000383ffff */
[----:B------:R-:W-:Y:S05]  /*c470*/  BRA `(.L_x_269) ;  /* 0xfffffff000e47947 */ /* 0x000fea000383ffff */
.L_x_238:
[----:B0-----:R0:W1:Y:S02]  /*c480*/  SYNCS.PHASECHK.TRANS64.TRYWAIT P0, [R6+URZ], R5 ;  /* 0x00000005060075a7 */ /* 0x001064000800017f */
[----:B-1----:R-:W-:Y:S05]  /*c490*/  @!P0 NANOSLEEP.SYNCS 0x989680 ;  /* 0x009896800000895d */ /* 0x002fea0003900000 */
[----:B------:R-:W1:Y:S02]  /*c4a0*/  @!P0 SYNCS.PHASECHK.TRANS64 P0, [R6+URZ], R5 ;  /* 0x00000005060085a7 */ /* 0x000e64000800007f */
[----:B-1----:R-:W-:Y:S05]  /*c4b0*/  @!P0 BRA `(.L_x_238) ;  /* 0xfffffffc00f08947 */ /* 0x002fea000383ffff */
[----:B------:R-:W-:Y:S05]  /*c4c0*/  BRA `(.L_x_270) ;  /* 0xfffffff000f47947 */ /* 0x000fea000383ffff */
.L_x_239:
[----:B0-----:R0:W1:Y:S02]  /*c4d0*/  SYNCS.PHASECHK.TRANS64.TRYWAIT P0, [R9+URZ], R4 ;  /* 0x00000004090075a7 */ /* 0x001064000800017f */
[----:B-1----:R-:W-:Y:S05]  /*c4e0*/  @!P0 NANOSLEEP.SYNCS 0x989680 ;  /* 0x009896800000895d */ /* 0x002fea0003900000 */
[----:B------:R-:W1:Y:S02]  /*c4f0*/  @!P0 SYNCS.PHASECHK.TRANS64 P0, [R9+URZ], R4 ;  /* 0x00000004090085a7 */ /* 0x000e64000800007f */
[----:B-1----:R-:W-:Y:S05]  /*c500*/  @!P0 BRA `(.L_x_239) ;  /* 0xfffffffc00f08947 */ /* 0x002fea000383ffff */
[----:B------:R-:W-:Y:S05]  /*c510*/  BRA `(.L_x_271) ;  /* 0xfffffff400047947 */ /* 0x000fea000383ffff */
.L_x_240:
[----:B0-----:R0:W1:Y:S02]  /*c520*/  SYNCS.PHASECHK.TRANS64.TRYWAIT P0, [R6+URZ], R5 ;  /* 0x00000005060075a7 */ /* 0x001064000800017f */
[----:B-1----:R-:W-:Y:S05]  /*c530*/  @!P0 NANOSLEEP.SYNCS 0x989680 ;  /* 0x009896800000895d */ /* 0x002fea0003900000 */
[----:B------:R-:W1:Y:S02]  /*c540*/  @!P0 SYNCS.PHASECHK.TRANS64 P0, [R6+URZ], R5 ;  /* 0x00000005060085a7 */ /* 0x000e64000800007f */
[----:B-1----:R-:W-:Y:S05]  /*c550*/  @!P0 BRA `(.L_x_240) ;  /* 0xfffffffc00f08947 */ /* 0x002fea000383ffff */
[----:B------:R-:W-:Y:S05]  /*c560*/  BRA `(.L_x_272) ;  /* 0xfffffff400147947 */ /* 0x000fea000383ffff */
.L_x_241:
[----:B0-----:R0:W1:Y:S02]  /*c570*/  SYNCS.PHASECHK.TRANS64.TRYWAIT P0, [R9+URZ], R4 ;  /* 0x00000004090075a7 */ /* 0x001064000800017f */
[----:B-1----:R-:W-:Y:S05]  /*c580*/  @!P0 NANOSLEEP.SYNCS 0x989680 ;  /* 0x009896800000895d */ /* 0x002fea0003900000 */
[----:B------:R-:W1:Y:S02]  /*c590*/  @!P0 SYNCS.PHASECHK.TRANS64 P0, [R9+URZ], R4 ;  /* 0x00000004090085a7 */ /* 0x000e64000800007f */
[----:B-1----:R-:W-:Y:S05]  /*c5a0*/  @!P0 BRA `(.L_x_241) ;  /* 0xfffffffc00f08947 */ /* 0x002fea000383ffff */
[----:B------:R-:W-:Y:S05]  /*c5b0*/  BRA `(.L_x_273) ;  /* 0xfffffff400247947 */ /* 0x000fea000383ffff */
.L_x_242:
[----:B0-----:R0:W1:Y:S02]  /*c5c0*/  SYNCS.PHASECHK.TRANS64.TRYWAIT P0, [R6+URZ], R5 ;  /* 0x00000005060075a7 */ /* 0x001064000800017f */
[----:B-1----:R-:W-:Y:S05]  /*c5d0*/  @!P0 NANOSLEEP.SYNCS 0x989680 ;  /* 0x009896800000895d */ /* 0x002fea0003900000 */
[----:B------:R-:W1:Y:S02]  /*c5e0*/  @!P0 SYNCS.PHASECHK.TRANS64 P0, [R6+URZ], R5 ;  /* 0x00000005060085a7 */ /* 0x000e64000800007f */
[----:B-1----:R-:W-:Y:S05]  /*c5f0*/  @!P0 BRA `(.L_x_242) ;  /* 0xfffffffc00f08947 */ /* 0x002fea000383ffff */
[----:B------:R-:W-:Y:S05]  /*c600*/  BRA `(.L_x_274) ;  /* 0xfffffff400347947 */ /* 0x000fea000383ffff */
.L_x_243:
[----:B0-----:R0:W1:Y:S02]  /*c610*/  SYNCS.PHASECHK.TRANS64.TRYWAIT P0, [R9+URZ], R4 ;  /* 0x00000004090075a7 */ /* 0x001064000800017f */
[----:B-1----:R-:W-:Y:S05]  /*c620*/  @!P0 NANOSLEEP.SYNCS 0x989680 ;  /* 0x009896800000895d */ /* 0x002fea0003900000 */
[----:B------:R-:W1:Y:S02]  /*c630*/  @!P0 SYNCS.PHASECHK.TRANS64 P0, [R9+URZ], R4 ;  /* 0x00000004090085a7 */ /* 0x000e64000800007f */
[----:B-1----:R-:W-:Y:S05]  /*c640*/  @!P0 BRA `(.L_x_243) ;  /* 0xfffffffc00f08947 */ /* 0x002fea000383ffff */
[----:B------:R-:W-:Y:S05]  /*c650*/  BRA `(.L_x_275) ;  /* 0xfffffff400447947 */ /* 0x000fea000383ffff */
.L_x_244:
[----:B0-----:R0:W1:Y:S02]  /*c660*/  SYNCS.PHASECHK.TRANS64.TRYWAIT P0, [R6+URZ], R5 ;  /* 0x00000005060075a7 */ /* 0x001064000800017f */
[----:B-1----:R-:W-:Y:S05]  /*c670*/  @!P0 NANOSLEEP.SYNCS 0x989680 ;  /* 0x009896800000895d */ /* 0x002fea0003900000 */
[----:B------:R-:W1:Y:S02]  /*c680*/  @!P0 SYNCS.PHASECHK.TRANS64 P0, [R6+URZ], R5 ;  /* 0x00000005060085a7 */ /* 0x000e64000800007f */
[----:B-1----:R-:W-:Y:S05]  /*c690*/  @!P0 BRA `(.L_x_244) ;  /* 0xfffffffc00f08947 */ /* 0x002fea000383ffff */
[----:B------:R-:W-:Y:S05]  /*c6a0*/  BRA `(.L_x_276) ;  /* 0xfffffff400547947 */ /* 0x000fea000383ffff */
.L_x_245:
[----:B0-----:R0:W1:Y:S02]  /*c6b0*/  SYNCS.PHASECHK.TRANS64.TRYWAIT P0, [R9+URZ], R4 ;  /* 0x00000004090075a7 */ /* 0x001064000800017f */
[----:B-1----:R-:W-:Y:S05]  /*c6c0*/  @!P0 NANOSLEEP.SYNCS 0x989680 ;  /* 0x009896800000895d */ /* 0x002fea0003900000 */
[----:B------:R-:W1:Y:S02]  /*c6d0*/  @!P0 SYNCS.PHASECHK.TRANS64 P0, [R9+URZ], R4 ;  /* 0x00000004090085a7 */ /* 0x000e64000800007f */
[----:B-1----:R-:W-:Y:S05]  /*c6e0*/  @!P0 BRA `(.L_x_245) ;  /* 0xfffffffc00f08947 */ /* 0x002fea000383ffff */
[----:B------:R-:W-:Y:S05]  /*c6f0*/  BRA `(.L_x_277) ;  /* 0xfffffff400647947 */ /* 0x000fea000383ffff */
.L_x_246:
[----:B0-----:R0:W1:Y:S02]  /*c700*/  SYNCS.PHASECHK.TRANS64.TRYWAIT P0, [R10+URZ], R5 ;  /* 0x000000050a0075a7 */ /* 0x001064000800017f */
[----:B-1----:R-:W-:Y:S05]  /*c710*/  @!P0 NANOSLEEP.SYNCS 0x989680 ;  /* 0x009896800000895d */ /* 0x002fea0003900000 */
[----:B------:R-:W1:Y:S02]  /*c720*/  @!P0 SYNCS.PHASECHK.TRANS64 P0, [R10+URZ], R5 ;  /* 0x000000050a0085a7 */ /* 0x000e64000800007f */
[----:B-1----:R-:W-:Y:S05]  /*c730*/  @!P0 BRA `(.L_x_246) ;  /* 0xfffffffc00f08947 */ /* 0x002fea000383ffff */
[----:B------:R-:W-:Y:S05]  /*c740*/  BRA `(.L_x_278) ;  /* 0xfffffff400747947 */ /* 0x000fea000383ffff */
.L_x_247:
[----:B-1----:R1:W2:Y:S02]  /*c750*/  SYNCS.PHASECHK.TRANS64.TRYWAIT P0, [R11+URZ], R6 ;  /* 0x000000060b0075a7 */ /* 0x0022a4000800017f */
[----:B--2---:R-:W-:Y:S05]  /*c760*/  @!P0 NANOSLEEP.SYNCS 0x989680 ;  /* 0x009896800000895d */ /* 0x004fea0003900000 */
[----:B------:R-:W2:Y:S02]  /*c770*/  @!P0 SYNCS.PHASECHK.TRANS64 P0, [R11+URZ], R6 ;  /* 0x000000060b0085a7 */ /* 0x000ea4000800007f */
[----:B--2---:R-:W-:Y:S05]  /*c780*/  @!P0 BRA `(.L_x_247) ;  /* 0xfffffffc00f08947 */ /* 0x004fea000383ffff */
[----:B------:R-:W-:Y:S05]  /*c790*/  BRA `(.L_x_279) ;  /* 0xfffffff4007c7947 */ /* 0x000fea000383ffff */
.L_x_280:
[----:B------:R-:W-:-:S00]  /*c7a0*/  BRA `(.L_x_280) ;  /* 0xfffffffc00fc7947 */ /* 0x000fc0000383ffff */
[----:B------:R-:W-:-:S00]  /*c7b0*/  NOP ;  /* 0x0000000000007918 */ /* 0x000fc00000000000 */
        /* <DEDUP_REMOVED lines=12> */
.L_x_281:


//--------------------- .nv.shared._ZN7cutlass13device_kernelINS_4gemm6kernel13GemmUniversalIN4cute5tupleIJiiiiEEENS1_10collective13CollectiveMmaINS1_37MainloopSm90TmaGmmaWarpSpecializedFP8ILi25ENS5_IJNS4_1CILi2EEENSA_ILi1EEESC_EEENS1_35KernelTmaWarpSpecializedCooperativeEEENS5_IJNSA_ILi128EEENSA_ILi160EEENSA_ILi32EEEEEENS_12float_e4m3_tENS5_IJlSC_lEEESK_SL_NS4_8TiledMMAINS4_8MMA_AtomIJNS4_4SM904GMMA30MMA_64x32x32_F32E4M3E4M3_SS_TNILNSP_7ScaleInE1ELSR_1EEEEEENS4_6LayoutISD_NS5_IJSC_NSA_ILi0EEESV_EEEEENS5_IJNS4_10UnderscoreESY_SY_EEEEENS4_13SM90_TMA_LOADENS4_14ComposedLayoutINS4_7SwizzleILi1ELi4ELi3EEENS4_18smem_ptr_flag_bitsILi8EEENSU_INS5_IJNSA_ILi8EEESI_EEENS5_IJSI_SC_EEEEEEEvNS4_8identityENS4_23SM90_TMA_LOAD_MULTICASTES1B_vS1C_EENS_8epilogue10collective6detail29Sm90TmaWarpSpecializedAdapterINS1G_15DefaultEpilogueISK_SL_SL_NS1F_6thread17LinearCombinationISK_Li1EffLNS1K_9ScaleType4KindE0ELNS_15FloatRoundStyleE2ESK_EENS1_15EpilogueDefaultEEEEEvvEEEEvNT_6ParamsE --------------------------
	.section	.nv.shared._ZN7cutlass13device_kernelINS_4gemm6kernel13GemmUniversalIN4cute5tupleIJiiiiEEENS1_10collective13CollectiveMmaINS1_37MainloopSm90TmaGmmaWarpSpecializedFP8ILi25ENS5_IJNS4_1CILi2EEENSA_ILi1EEESC_EEENS1_35KernelTmaWarpSpecializedCooperativeEEENS5_IJNSA_ILi128EEENSA_ILi160EEENSA_ILi32EEEEEENS_12float_e4m3_tENS5_IJlSC_lEEESK_SL_NS4_8TiledMMAINS4_8MMA_AtomIJNS4_4SM904GMMA30MMA_64x32x32_F32E4M3E4M3_SS_TNILNSP_7ScaleInE1ELSR_1EEEEEENS4_6LayoutISD_NS5_IJSC_NSA_ILi0EEESV_EEEEENS5_IJNS4_10UnderscoreESY_SY_EEEEENS4_13SM90_TMA_LOADENS4_14ComposedLayoutINS4_7SwizzleILi1ELi4ELi3EEENS4_18smem_ptr_flag_bitsILi8EEENSU_INS5_IJNSA_ILi8EEESI_EEENS5_IJSI_SC_EEEEEEEvNS4_8identityENS4_23SM90_TMA_LOAD_MULTICASTES1B_vS1C_EENS_8epilogue10collective6detail29Sm90TmaWarpSpecializedAdapterINS1G_15DefaultEpilogueISK_SL_SL_NS1F_6thread17LinearCombinationISK_Li1EffLNS1K_9ScaleType4KindE0ELNS_15FloatRoundStyleE2ESK_EENS1_15EpilogueDefaultEEEEEvvEEEEvNT_6ParamsE,"aw",@nobits
	.sectionflags	@""
	.align	16
	.zero		1024


//--------------------- .nv.shared.reserved.0     --------------------------
	.section	.nv.shared.reserved.0,"aw",@nobits
	.weak		__nv_reservedSMEM_offset_0_alias
	.size		__nv_reservedSMEM_offset_0_alias, 0, 0
	.other		__nv_reservedSMEM_offset_0_alias,@"STO_CUDA_RESERVED_SHARED STV_DEFAULT"
__nv_reservedSMEM_offset_0_alias:
	.zero		0


//--------------------- .nv.global                --------------------------
	.section	.nv.global,"aw",@nobits
.nv.global:
	.type		_ZN39_INTERNAL_8c71cbb0_4_k_cu_2ee00b44_74424cute1_E,@object
	.size		_ZN39_INTERNAL_8c71cbb0_4_k_cu_2ee00b44_74424cute1_E,(_ZN39_INTERNAL_8c71cbb0_4_k_cu_2ee00b44_74424cuda3std3__45__cpo6cbeginE - _ZN39_INTERNAL_8c71cbb0_4_k_cu_2ee00b44_74424cute1_E)
_ZN39_INTERNAL_8c71cbb0_4_k_cu_2ee00b44_74424cute1_E:
	.zero		1
	.type		_ZN39_INTERNAL_8c71cbb0_4_k_cu_2ee00b44_74424cuda3std3__45__cpo6cbeginE,@object
	.size		_ZN39_INTERNAL_8c71cbb0_4_k_cu_2ee00b44_74424cuda3std3__45__cpo6cbeginE,(_ZN39_INTERNAL_8c71cbb0_4_k_cu_2ee00b44_74424cuda3std3__48in_placeE - _ZN39_INTERNAL_8c71cbb0_4_k_cu_2ee00b44_74424cuda3std3__45__cpo6cbeginE)
_ZN39_INTERNAL_8c71cbb0_4_k_cu_2ee00b44_74424cuda3std3__45__cpo6cbeginE:
	.zero		1
	.type		_ZN39_INTERNAL_8c71cbb0_4_k_cu_2ee00b44_74424cuda3std3__48in_placeE,@object
	.size		_ZN39_INTERNAL_8c71cbb0_4_k_cu_2ee00b44_74424cuda3std3__48in_placeE,(_ZN39_INTERNAL_8c71cbb0_4_k_cu_2ee00b44_74424cuda3std6ranges3__45__cpo9iter_moveE - _ZN39_INTERNAL_8c71cbb0_4_k_cu_2ee00b44_74424cuda3std3__48in_placeE)
_ZN39_INTERNAL_8c71cbb0_4_k_cu_2ee00b44_74424cuda3std3__48in_placeE:
	.zero		1
	.type		_ZN39_INTERNAL_8c71cbb0_4_k_cu_2ee00b44_74424cuda3std6ranges3__45__cpo9iter_moveE,@object
	.size		_ZN39_INTERNAL_8c71cbb0_4_k_cu_2ee00b44_74424cuda3std6ranges3__45__cpo9iter_moveE,(_ZN39_INTERNAL_8c71cbb0_4_k_cu_2ee00b44_74424cuda3std3__45__cpo5beginE - _ZN39_INTERNAL_8c71cbb0_4_k_cu_2ee00b44_74424cuda3std6ranges3__45__cpo9iter_moveE)
_ZN39_INTERNAL_8c71cbb0_4_k_cu_2ee00b44_74424cuda3std6ranges3__45__cpo9iter_moveE:
	.zero		1
	.type		_ZN39_INTERNAL_8c71cbb0_4_k_cu_2ee00b44_74424cuda3std3__45__cpo5beginE,@object
	.size		_ZN39_INTERNAL_8c71cbb0_4_k_cu_2ee00b44_74424cuda3std3__45__cpo5beginE,(_ZN39_INTERNAL_8c71cbb0_4_k_cu_2ee00b44_74424cuda3std3__441_GLOBAL__N__8c71cbb0_4_k_cu_2ee00b44_74426ignoreE - _ZN39_INTERNAL_8c71cbb0_4_k_cu_2ee00b44_74424cuda3std3__45__cpo5beginE)
_ZN39_INTERNAL_8c71cbb0_4_k_cu_2ee00b44_74424cuda3std3__45__cpo5beginE:
	.zero		1
	.type		_ZN39_INTERNAL_8c71cbb0_4_k_cu_2ee00b44_74424cuda3std3__441_GLOBAL__N__8c71cbb0_4_k_cu_2ee00b44_74426ignoreE,@object
	.size		_ZN39_INTERNAL_8c71cbb0_4_k_cu_2ee00b44_74424cuda3std3__441_GLOBAL__N__8c71cbb0_4_k_cu_2ee00b44_74426ignoreE,(_ZN39_INTERNAL_8c71cbb0_4_k_cu_2ee00b44_74424cute7productE - _ZN39_INTERNAL_8c71cbb0_4_k_cu_2ee00b44_74424cuda3std3__441_GLOBAL__N__8c71cbb0_4_k_cu_2ee00b44_74426ignoreE)
_ZN39_INTERNAL_8c71cbb0_4_k_cu_2ee00b44_74424cuda3std3__441_GLOBAL__N__8c71cbb0_4_k_cu_2ee00b44_74426ignoreE:
	.zero		1
	.type		_ZN39_INTERNAL_8c71cbb0_4_k_cu_2ee00b44_74424cute7productE,@object
	.size		_ZN39_INTERNAL_8c71cbb0_4_k_cu_2ee00b44_74424cute7productE,(_ZN39_INTERNAL_8c71cbb0_4_k_cu_2ee00b44_74424cuda3std3__45__cpo3endE - _ZN39_INTERNAL_8c71cbb0_4_k_cu_2ee00b44_74424cute7productE)
_ZN39_INTERNAL_8c71cbb0_4_k_cu_2ee00b44_74424cute7productE:
	.zero		1
	.type		_ZN39_INTERNAL_8c71cbb0_4_k_cu_2ee00b44_74424cuda3std3__45__cpo3endE,@object
	.size		_ZN39_INTERNAL_8c71cbb0_4_k_cu_2ee00b44_74424cuda3std3__45__cpo3endE,(_ZN39_INTERNAL_8c71cbb0_4_k_cu_2ee00b44_74424cuda3std3__419piecewise_constructE - _ZN39_INTERNAL_8c71cbb0_4_k_cu_2ee00b44_74424cuda3std3__45__cpo3endE)
_ZN39_INTERNAL_8c71cbb0_4_k_cu_2ee00b44_74424cuda3std3__45__cpo3endE:
	.zero		1
	.type		_ZN39_INTERNAL_8c71cbb0_4_k_cu_2ee00b44_74424cuda3std3__419piecewise_constructE,@object
	.size		_ZN39_INTERNAL_8c71cbb0_4_k_cu_2ee00b44_74424cuda3std3__419piecewise_constructE,(_ZN39_INTERNAL_8c71cbb0_4_k_cu_2ee00b44_74424cuda3std3__45__cpo4cendE - _ZN39_INTERNAL_8c71cbb0_4_k_cu_2ee00b44_74424cuda3std3__419piecewise_constructE)
_ZN39_INTERNAL_8c71cbb0_4_k_cu_2ee00b44_74424cuda3std3__419piecewise_constructE:
	.zero		1
	.type		_ZN39_INTERNAL_8c71cbb0_4_k_cu_2ee00b44_74424cuda3std3__45__cpo4cendE,@object
	.size		_ZN39_INTERNAL_8c71cbb0_4_k_cu_2ee00b44_74424cuda3std3__45__cpo4cendE,(_ZN39_INTERNAL_8c71cbb0_4_k_cu_2ee00b44_74424cuda3std6ranges3__45__cpo4swapE - _ZN39_INTERNAL_8c71cbb0_4_k_cu_2ee00b44_74424cuda3std3__45__cpo4cendE)
_ZN39_INTERNAL_8c71cbb0_4_k_cu_2ee00b44_74424cuda3std3__45__cpo4cendE:
	.zero		1
	.type		_ZN39_INTERNAL_8c71cbb0_4_k_cu_2ee00b44_74424cuda3std6ranges3__45__cpo4swapE,@object
	.size		_ZN39_INTERNAL_8c71cbb0_4_k_cu_2ee00b44_74424cuda3std6ranges3__45__cpo4swapE,(.L_7 - _ZN39_INTERNAL_8c71cbb0_4_k_cu_2ee00b44_74424cuda3std6ranges3__45__cpo4swapE)
_ZN39_INTERNAL_8c71cbb0_4_k_cu_2ee00b44_74424cuda3std6ranges3__45__cpo4swapE:
	.zero		1
.L_7:


//--------------------- .nv.constant0._ZN7cutlass13device_kernelINS_4gemm6kernel13GemmUniversalIN4cute5tupleIJiiiiEEENS1_10collective13CollectiveMmaINS1_37MainloopSm90TmaGmmaWarpSpecializedFP8ILi25ENS5_IJNS4_1CILi2EEENSA_ILi1EEESC_EEENS1_35KernelTmaWarpSpecializedCooperativeEEENS5_IJNSA_ILi128EEENSA_ILi160EEENSA_ILi32EEEEEENS_12float_e4m3_tENS5_IJlSC_lEEESK_SL_NS4_8TiledMMAINS4_8MMA_AtomIJNS4_4SM904GMMA30MMA_64x32x32_F32E4M3E4M3_SS_TNILNSP_7ScaleInE1ELSR_1EEEEEENS4_6LayoutISD_NS5_IJSC_NSA_ILi0EEESV_EEEEENS5_IJNS4_10UnderscoreESY_SY_EEEEENS4_13SM90_TMA_LOADENS4_14ComposedLayoutINS4_7SwizzleILi1ELi4ELi3EEENS4_18smem_ptr_flag_bitsILi8EEENSU_INS5_IJNSA_ILi8EEESI_EEENS5_IJSI_SC_EEEEEEEvNS4_8identityENS4_23SM90_TMA_LOAD_MULTICASTES1B_vS1C_EENS_8epilogue10collective6detail29Sm90TmaWarpSpecializedAdapterINS1G_15DefaultEpilogueISK_SL_SL_NS1F_6thread17LinearCombinationISK_Li1EffLNS1K_9ScaleType4KindE0ELNS_15FloatRoundStyleE2ESK_EENS1_15EpilogueDefaultEEEEEvvEEEEvNT_6ParamsE --------------------------
	.section	.nv.constant0._ZN7cutlass13device_kernelINS_4gemm6kernel13GemmUniversalIN4cute5tupleIJiiiiEEENS1_10collective13CollectiveMmaINS1_37MainloopSm90TmaGmmaWarpSpecializedFP8ILi25ENS5_IJNS4_1CILi2EEENSA_ILi1EEESC_EEENS1_35KernelTmaWarpSpecializedCooperativeEEENS5_IJNSA_ILi128EEENSA_ILi160EEENSA_ILi32EEEEEENS_12float_e4m3_tENS5_IJlSC_lEEESK_SL_NS4_8TiledMMAINS4_8MMA_AtomIJNS4_4SM904GMMA30MMA_64x32x32_F32E4M3E4M3_SS_TNILNSP_7ScaleInE1ELSR_1EEEEEENS4_6LayoutISD_NS5_IJSC_NSA_ILi0EEESV_EEEEENS5_IJNS4_10UnderscoreESY_SY_EEEEENS4_13SM90_TMA_LOADENS4_14ComposedLayoutINS4_7SwizzleILi1ELi4ELi3EEENS4_18smem_ptr_flag_bitsILi8EEENSU_INS5_IJNSA_ILi8EEESI_EEENS5_IJSI_SC_EEEEEEEvNS4_8identityENS4_23SM90_TMA_LOAD_MULTICASTES1B_vS1C_EENS_8epilogue10collective6detail29Sm90TmaWarpSpecializedAdapterINS1G_15DefaultEpilogueISK_SL_SL_NS1F_6thread17LinearCombinationISK_Li1EffLNS1K_9ScaleType4KindE0ELNS_15FloatRoundStyleE2ESK_EENS1_15EpilogueDefaultEEEEEvvEEEEvNT_6ParamsE,"a",@progbits
	.sectionflags	@""
	.align	4
.nv.constant0._ZN7cutlass13device_kernelINS_4gemm6kernel13GemmUniversalIN4cute5tupleIJiiiiEEENS1_10collective13CollectiveMmaINS1_37MainloopSm90TmaGmmaWarpSpecializedFP8ILi25ENS5_IJNS4_1CILi2EEENSA_ILi1EEESC_EEENS1_35KernelTmaWarpSpecializedCooperativeEEENS5_IJNSA_ILi128EEENSA_ILi160EEENSA_ILi32EEEEEENS_12float_e4m3_tENS5_IJlSC_lEEESK_SL_NS4_8TiledMMAINS4_8MMA_AtomIJNS4_4SM904GMMA30MMA_64x32x32_F32E4M3E4M3_SS_TNILNSP_7ScaleInE1ELSR_1EEEEEENS4_6LayoutISD_NS5_IJSC_NSA_ILi0EEESV_EEEEENS5_IJNS4_10UnderscoreESY_SY_EEEEENS4_13SM90_TMA_LOADENS4_14ComposedLayoutINS4_7SwizzleILi1ELi4ELi3EEENS4_18smem_ptr_flag_bitsILi8EEENSU_INS5_IJNSA_ILi8EEESI_EEENS5_IJSI_SC_EEEEEEEvNS4_8identityENS4_23SM90_TMA_LOAD_MULTICASTES1B_vS1C_EENS_8epilogue10collective6detail29Sm90TmaWarpSpecializedAdapterINS1G_15DefaultEpilogueISK_SL_SL_NS1F_6thread17LinearCombinationISK_Li1EffLNS1K_9ScaleType4KindE0ELNS_15FloatRoundStyleE2ESK_EENS1_15EpilogueDefaultEEEEEvvEEEEvNT_6ParamsE:
	.zero		1664


//--------------------- SYMBOLS --------------------------

	.type		.nv.reservedSmem.offset0,@object
	.size		.nv.reservedSmem.offset0,0x4
